	.target	sm_90a

	.elftype	@"ET_EXEC"


//--------------------- .note.nv.tkinfo           --------------------------
	.section	.note.nv.tkinfo,"",@"SHT_NOTE"
	.sectionflags	@"SHF_NOTE_NV_TKINFO"
	.tkinfo
        /*0018*/ 	.word	0x00000002
        /*0030*/ 	.string	""
        /*0030*/ 	.string	"ptxas"
        /*0030*/ 	.string	"Cuda compilation tools, release 13.0, V13.0.88"
        /*0030*/ 	.string	"Build cuda_13.0.r13.0/compiler.36424714_0"
        /*0030*/ 	.string	"-arch sm_90a -m 64 "



//--------------------- .note.nv.cuinfo           --------------------------
	.section	.note.nv.cuinfo,"",@"SHT_NOTE"
	.sectionflags	@"SHF_NOTE_NV_CUINFO"
        /*0018*/ 	.short	0x0002
        /*001a*/ 	.short	0x005a
        /*001c*/ 	.short	0x0082
	.zero		2


//--------------------- .nv.info                  --------------------------
	.section	.nv.info,"",@"SHT_CUDA_INFO"
	.align	4


	//----- nvinfo : EIATTR_REGCOUNT
	.align		4
        /*0000*/ 	.byte	0x04, 0x2f
        /*0002*/ 	.short	(.L_15 - .L_14)
	.align		4
.L_14:
        /*0004*/ 	.word	index@(_ZN7cutlass13device_kernelINS_4gemm6kernel13GemmUniversalIN4cute5tupleIJiiiiEEENS1_10collective13CollectiveMmaINS1_34MainloopSm90TmaGmmaWarpSpecializedILi28ENS5_IJNS4_1CILi4EEENSA_ILi2EEENSA_ILi1EEEEEENS1_32KernelTmaWarpSpecializedPingpongEEENS5_IJNSA_ILi64EEESH_NSA_ILi32EEEEEENS_10bfloat16_tENS5_IJlSD_lEEESK_SL_NS4_8TiledMMAINS4_8MMA_AtomIJNS4_4SM904GMMA27MMA_64x64x16_F32BF16BF16_SSILNSP_5MajorE0ELSR_0ELNSP_7ScaleInE1ELSS_1EEEEEENS4_6LayoutINS5_IJSD_SD_SD_EEENS5_IJNSA_ILi0EEESX_SX_EEEEENS5_IJNS4_10UnderscoreES10_S10_EEEEENS4_23SM90_TMA_LOAD_MULTICASTENS4_14ComposedLayoutINS4_7SwizzleILi2ELi4ELi3EEENS4_18smem_ptr_flag_bitsILi16EEENSV_INS5_IJNSA_ILi8EEESI_EEENS5_IJSI_SD_EEEEEEEvNS4_8identityES13_S1D_vS1E_EENS_8epilogue10collective6detail29Sm90TmaWarpSpecializedAdapterINS1H_15DefaultEpilogueISK_SL_SL_NS1G_6thread17LinearCombinationISK_Li1EffLNS1L_9ScaleType4KindE0ELNS_15FloatRoundStyleE2ESK_EENS1_15EpilogueDefaultEEEEEvvEEEEvNT_6ParamsE)
        /*0008*/ 	.word	0x000000a8


	//----- nvinfo : EIATTR_FRAME_SIZE
	.align		4
.L_15:
        /*000c*/ 	.byte	0x04, 0x11
        /*000e*/ 	.short	(.L_17 - .L_16)
	.align		4
.L_16:
        /*0010*/ 	.word	index@(_ZN7cutlass13device_kernelINS_4gemm6kernel13GemmUniversalIN4cute5tupleIJiiiiEEENS1_10collective13CollectiveMmaINS1_34MainloopSm90TmaGmmaWarpSpecializedILi28ENS5_IJNS4_1CILi4EEENSA_ILi2EEENSA_ILi1EEEEEENS1_32KernelTmaWarpSpecializedPingpongEEENS5_IJNSA_ILi64EEESH_NSA_ILi32EEEEEENS_10bfloat16_tENS5_IJlSD_lEEESK_SL_NS4_8TiledMMAINS4_8MMA_AtomIJNS4_4SM904GMMA27MMA_64x64x16_F32BF16BF16_SSILNSP_5MajorE0ELSR_0ELNSP_7ScaleInE1ELSS_1EEEEEENS4_6LayoutINS5_IJSD_SD_SD_EEENS5_IJNSA_ILi0EEESX_SX_EEEEENS5_IJNS4_10UnderscoreES10_S10_EEEEENS4_23SM90_TMA_LOAD_MULTICASTENS4_14ComposedLayoutINS4_7SwizzleILi2ELi4ELi3EEENS4_18smem_ptr_flag_bitsILi16EEENSV_INS5_IJNSA_ILi8EEESI_EEENS5_IJSI_SD_EEEEEEEvNS4_8identityES13_S1D_vS1E_EENS_8epilogue10collective6detail29Sm90TmaWarpSpecializedAdapterINS1H_15DefaultEpilogueISK_SL_SL_NS1G_6thread17LinearCombinationISK_Li1EffLNS1L_9ScaleType4KindE0ELNS_15FloatRoundStyleE2ESK_EENS1_15EpilogueDefaultEEEEEvvEEEEvNT_6ParamsE)
        /*0014*/ 	.word	0x00000008


	//----- nvinfo : EIATTR_MIN_STACK_SIZE
	.align		4
.L_17:
        /*0018*/ 	.byte	0x04, 0x12
        /*001a*/ 	.short	(.L_19 - .L_18)
	.align		4
.L_18:
        /*001c*/ 	.word	index@(_ZN7cutlass13device_kernelINS_4gemm6kernel13GemmUniversalIN4cute5tupleIJiiiiEEENS1_10collective13CollectiveMmaINS1_34MainloopSm90TmaGmmaWarpSpecializedILi28ENS5_IJNS4_1CILi4EEENSA_ILi2EEENSA_ILi1EEEEEENS1_32KernelTmaWarpSpecializedPingpongEEENS5_IJNSA_ILi64EEESH_NSA_ILi32EEEEEENS_10bfloat16_tENS5_IJlSD_lEEESK_SL_NS4_8TiledMMAINS4_8MMA_AtomIJNS4_4SM904GMMA27MMA_64x64x16_F32BF16BF16_SSILNSP_5MajorE0ELSR_0ELNSP_7ScaleInE1ELSS_1EEEEEENS4_6LayoutINS5_IJSD_SD_SD_EEENS5_IJNSA_ILi0EEESX_SX_EEEEENS5_IJNS4_10UnderscoreES10_S10_EEEEENS4_23SM90_TMA_LOAD_MULTICASTENS4_14ComposedLayoutINS4_7SwizzleILi2ELi4ELi3EEENS4_18smem_ptr_flag_bitsILi16EEENSV_INS5_IJNSA_ILi8EEESI_EEENS5_IJSI_SD_EEEEEEEvNS4_8identityES13_S1D_vS1E_EENS_8epilogue10collective6detail29Sm90TmaWarpSpecializedAdapterINS1H_15DefaultEpilogueISK_SL_SL_NS1G_6thread17LinearCombinationISK_Li1EffLNS1L_9ScaleType4KindE0ELNS_15FloatRoundStyleE2ESK_EENS1_15EpilogueDefaultEEEEEvvEEEEvNT_6ParamsE)
        /*0020*/ 	.word	0x00000008
.L_19:


//--------------------- .nv.compat                --------------------------
	.section	.nv.compat,"",@"SHT_CUDA_COMPAT_INFO"
	.align	4
        /*0000*/ 	.byte	0x02, 0x09, 0x01, 0x00, 0x02, 0x02, 0x04, 0x00, 0x02, 0x05, 0x05, 0x00, 0x03, 0x07, 0x01, 0x01
        /*0010*/ 	.byte	0x02, 0x03, 0x01, 0x00, 0x02, 0x06, 0x01, 0x00, 0x04, 0x0b, 0x08, 0x00, 0x00, 0x00, 0x00, 0x00
        /*0020*/ 	.byte	0x00, 0x00, 0x00, 0x00


//--------------------- .nv.info._ZN7cutlass13device_kernelINS_4gemm6kernel13GemmUniversalIN4cute5tupleIJiiiiEEENS1_10collective13CollectiveMmaINS1_34MainloopSm90TmaGmmaWarpSpecializedILi28ENS5_IJNS4_1CILi4EEENSA_ILi2EEENSA_ILi1EEEEEENS1_32KernelTmaWarpSpecializedPingpongEEENS5_IJNSA_ILi64EEESH_NSA_ILi32EEEEEENS_10bfloat16_tENS5_IJlSD_lEEESK_SL_NS4_8TiledMMAINS4_8MMA_AtomIJNS4_4SM904GMMA27MMA_64x64x16_F32BF16BF16_SSILNSP_5MajorE0ELSR_0ELNSP_7ScaleInE1ELSS_1EEEEEENS4_6LayoutINS5_IJSD_SD_SD_EEENS5_IJNSA_ILi0EEESX_SX_EEEEENS5_IJNS4_10UnderscoreES10_S10_EEEEENS4_23SM90_TMA_LOAD_MULTICASTENS4_14ComposedLayoutINS4_7SwizzleILi2ELi4ELi3EEENS4_18smem_ptr_flag_bitsILi16EEENSV_INS5_IJNSA_ILi8EEESI_EEENS5_IJSI_SD_EEEEEEEvNS4_8identityES13_S1D_vS1E_EENS_8epilogue10collective6detail29Sm90TmaWarpSpecializedAdapterINS1H_15DefaultEpilogueISK_SL_SL_NS1G_6thread17LinearCombinationISK_Li1EffLNS1L_9ScaleType4KindE0ELNS_15FloatRoundStyleE2ESK_EENS1_15EpilogueDefaultEEEEEvvEEEEvNT_6ParamsE --------------------------
	.section	.nv.info._ZN7cutlass13device_kernelINS_4gemm6kernel13GemmUniversalIN4cute5tupleIJiiiiEEENS1_10collective13CollectiveMmaINS1_34MainloopSm90TmaGmmaWarpSpecializedILi28ENS5_IJNS4_1CILi4EEENSA_ILi2EEENSA_ILi1EEEEEENS1_32KernelTmaWarpSpecializedPingpongEEENS5_IJNSA_ILi64EEESH_NSA_ILi32EEEEEENS_10bfloat16_tENS5_IJlSD_lEEESK_SL_NS4_8TiledMMAINS4_8MMA_AtomIJNS4_4SM904GMMA27MMA_64x64x16_F32BF16BF16_SSILNSP_5MajorE0ELSR_0ELNSP_7ScaleInE1ELSS_1EEEEEENS4_6LayoutINS5_IJSD_SD_SD_EEENS5_IJNSA_ILi0EEESX_SX_EEEEENS5_IJNS4_10UnderscoreES10_S10_EEEEENS4_23SM90_TMA_LOAD_MULTICASTENS4_14ComposedLayoutINS4_7SwizzleILi2ELi4ELi3EEENS4_18smem_ptr_flag_bitsILi16EEENSV_INS5_IJNSA_ILi8EEESI_EEENS5_IJSI_SD_EEEEEEEvNS4_8identityES13_S1D_vS1E_EENS_8epilogue10collective6detail29Sm90TmaWarpSpecializedAdapterINS1H_15DefaultEpilogueISK_SL_SL_NS1G_6thread17LinearCombinationISK_Li1EffLNS1L_9ScaleType4KindE0ELNS_15FloatRoundStyleE2ESK_EENS1_15EpilogueDefaultEEEEEvvEEEEvNT_6ParamsE,"",@"SHT_CUDA_INFO"
	.sectionflags	@""
	.align	4


	//----- nvinfo : EIATTR_CUDA_API_VERSION
	.align		4
        /*0000*/ 	.byte	0x04, 0x37
        /*0002*/ 	.short	(.L_21 - .L_20)
.L_20:
        /*0004*/ 	.word	0x00000082


	//----- nvinfo : EIATTR_KPARAM_INFO
	.align		4
.L_21:
        /*0008*/ 	.byte	0x04, 0x17
        /*000a*/ 	.short	(.L_23 - .L_22)
.L_22:
        /*000c*/ 	.word	0x00000000
        /*0010*/ 	.short	0x0000
        /*0012*/ 	.short	0x0070
        /*0014*/ 	.byte	0x00, 0xf0, 0x01, 0x10


	//----- nvinfo : EIATTR_SPARSE_MMA_MASK
	.align		4
.L_23:
        /*0018*/ 	.byte	0x03, 0x50
        /*001a*/ 	.short	0x0000


	//----- nvinfo : EIATTR_MAXREG_COUNT
	.align		4
        /*001c*/ 	.byte	0x03, 0x1b
        /*001e*/ 	.short	0x00a8


	//----- nvinfo : EIATTR_NUM_BARRIERS
	.align		4
        /*0020*/ 	.byte	0x02, 0x4c
        /*0022*/ 	.byte	0x01
	.zero		1


	//----- nvinfo : EIATTR_EXTERNS
	.align		4
        /*0024*/ 	.byte	0x04, 0x0f
        /*0026*/ 	.short	(.L_25 - .L_24)


	//   ....[0]....
	.align		4
.L_24:
        /*0028*/ 	.word	index@(__assertfail)


	//----- nvinfo : EIATTR_ANNOTATIONS
	.align		4
.L_25:
        /*002c*/ 	.byte	0x04, 0x55
        /*002e*/ 	.short	(.L_27 - .L_26)


	//   ....[0]....
.L_26:
        /*0030*/ 	.word	0x00000001
        /*0034*/ 	.byte	0x00, 0x11, 0x00, 0x00, 0x01, 0x00, 0x00, 0x00, 0xf0, 0x46, 0x00, 0x00, 0x01, 0x00, 0x00, 0x00
        /*0044*/ 	.byte	0xc0, 0x54, 0x00, 0x00


	//----- nvinfo : EIATTR_MERCURY_ISA_VERSION
	.align		4
.L_27:
        /*0048*/ 	.byte	0x03, 0x5f
        /*004a*/ 	.short	0x0101


	//----- nvinfo : EIATTR_INT_WARP_WIDE_INSTR_OFFSETS
	.align		4
        /*004c*/ 	.byte	0x04, 0x31
        /*004e*/ 	.short	(.L_29 - .L_28)


	//   ....[0]....
.L_28:
        /*0050*/ 	.word	0x000008d0


	//   ....[1]....
        /*0054*/ 	.word	0x000008f0


	//   ....[2]....
        /*0058*/ 	.word	0x00000910


	//   ....[3]....
        /*005c*/ 	.word	0x00000a00


	//   ....[4]....
        /*0060*/ 	.word	0x00000a20


	//   ....[5]....
        /*0064*/ 	.word	0x00000a30


	//   ....[6]....
        /*0068*/ 	.word	0x00000ae0


	//   ....[7]....
        /*006c*/ 	.word	0x00000b30


	//   ....[8]....
        /*0070*/ 	.word	0x00002170


	//----- nvinfo : EIATTR_COOP_GROUP_MASK_REGIDS
	.align		4
.L_29:
        /*0074*/ 	.byte	0x04, 0x29
        /*0076*/ 	.short	(.L_31 - .L_30)


	//   ....[0]....
.L_30:
        /*0078*/ 	.word	0xffffffff


	//   ....[1]....
        /*007c*/ 	.word	0xffffffff


	//   ....[2]....
        /*0080*/ 	.word	0xffffffff


	//   ....[3]....
        /*0084*/ 	.word	0xffffffff


	//   ....[4]....
        /*0088*/ 	.word	0xffffffff


	//   ....[5]....
        /*008c*/ 	.word	0xffffffff


	//   ....[6]....
        /*0090*/ 	.word	0xffffffff


	//----- nvinfo : EIATTR_COOP_GROUP_INSTR_OFFSETS
	.align		4
.L_31:
        /*0094*/ 	.byte	0x04, 0x28
        /*0096*/ 	.short	(.L_33 - .L_32)


	//   ....[0]....
.L_32:
        /*0098*/ 	.word	0x00000070


	//   ....[1]....
        /*009c*/ 	.word	0x00000080


	//   ....[2]....
        /*00a0*/ 	.word	0x00000140


	//   ....[3]....
        /*00a4*/ 	.word	0x00000660


	//   ....[4]....
        /*00a8*/ 	.word	0x000006a0


	//   ....[5]....
        /*00ac*/ 	.word	0x00000a50


	//   ....[6]....
        /*00b0*/ 	.word	0x00000ca0


	//----- nvinfo : EIATTR_REG_RECONFIG
	.align		4
.L_33:
        /*00b4*/ 	.byte	0x01, 0x54
	.zero		2


	//----- nvinfo : EIATTR_SYSCALL_OFFSETS
	.align		4
        /*00b8*/ 	.byte	0x04, 0x46
        /*00ba*/ 	.short	(.L_35 - .L_34)


	//   ....[0]....
.L_34:
        /*00bc*/ 	.word	0x00001bb0


	//----- nvinfo : EIATTR_MBARRIER_INSTR_OFFSETS
	.align		4
.L_35:
        /*00c0*/ 	.byte	0x04, 0x39
        /*00c2*/ 	.short	(.L_37 - .L_36)


	//   ....[0]....
.L_36:
        /*00c4*/ 	.word	0x000002a0
        /*00c8*/ 	.word	0x000000ff
        /*00cc*/ 	.word	0x00000000
        /*00d0*/ 	.short	0x0100
        /*00d2*/ 	.byte	0x08
	.zero		1


	//   ....[1]....
        /*00d4*/ 	.word	0x000002b0
        /*00d8*/ 	.word	0x000000ff
        /*00dc*/ 	.word	0x000000e0
        /*00e0*/ 	.short	0x0100
        /*00e2*/ 	.byte	0x08
	.zero		1


	//   ....[2]....
        /*00e4*/ 	.word	0x000002c0
        /*00e8*/ 	.word	0x000000ff
        /*00ec*/ 	.word	0x00000008
        /*00f0*/ 	.short	0x0100
        /*00f2*/ 	.byte	0x08
	.zero		1


	//   ....[3]....
        /*00f4*/ 	.word	0x000002d0
        /*00f8*/ 	.word	0x000000ff
        /*00fc*/ 	.word	0x000000e8
        /*0100*/ 	.short	0x0100
        /*0102*/ 	.byte	0x08
	.zero		1


	//   ....[4]....
        /*0104*/ 	.word	0x000002e0
        /*0108*/ 	.word	0x000000ff
        /*010c*/ 	.word	0x00000010
        /*0110*/ 	.short	0x0100
        /*0112*/ 	.byte	0x08
	.zero		1


	//   ....[5]....
        /*0114*/ 	.word	0x000002f0
        /*0118*/ 	.word	0x000000ff
        /*011c*/ 	.word	0x000000f0
        /*0120*/ 	.short	0x0100
        /*0122*/ 	.byte	0x08
	.zero		1


	//   ....[6]....
        /*0124*/ 	.word	0x00000300
        /*0128*/ 	.word	0x000000ff
        /*012c*/ 	.word	0x00000018
        /*0130*/ 	.short	0x0100
        /*0132*/ 	.byte	0x08
	.zero		1


	//   ....[7]....
        /*0134*/ 	.word	0x00000310
        /*0138*/ 	.word	0x000000ff
        /*013c*/ 	.word	0x000000f8
        /*0140*/ 	.short	0x0100
        /*0142*/ 	.byte	0x08
	.zero		1


	//   ....[8]....
        /*0144*/ 	.word	0x00000320
        /*0148*/ 	.word	0x000000ff
        /*014c*/ 	.word	0x00000020
        /*0150*/ 	.short	0x0100
        /*0152*/ 	.byte	0x08
	.zero		1


	//   ....[9]....
        /*0154*/ 	.word	0x00000330
        /*0158*/ 	.word	0x000000ff
        /*015c*/ 	.word	0x00000100
        /*0160*/ 	.short	0x0100
        /*0162*/ 	.byte	0x08
	.zero		1


	//   ....[10]....
        /*0164*/ 	.word	0x00000340
        /*0168*/ 	.word	0x000000ff
        /*016c*/ 	.word	0x00000028
        /*0170*/ 	.short	0x0100
        /*0172*/ 	.byte	0x08
	.zero		1


	//   ....[11]....
        /*0174*/ 	.word	0x00000350
        /*0178*/ 	.word	0x000000ff
        /*017c*/ 	.word	0x00000108
        /*0180*/ 	.short	0x0100
        /*0182*/ 	.byte	0x08
	.zero		1


	//   ....[12]....
        /*0184*/ 	.word	0x00000360
        /*0188*/ 	.word	0x000000ff
        /*018c*/ 	.word	0x00000030
        /*0190*/ 	.short	0x0100
        /*0192*/ 	.byte	0x08
	.zero		1


	//   ....[13]....
        /*0194*/ 	.word	0x00000370
        /*0198*/ 	.word	0x000000ff
        /*019c*/ 	.word	0x00000110
        /*01a0*/ 	.short	0x0100
        /*01a2*/ 	.byte	0x08
	.zero		1


	//   ....[14]....
        /*01a4*/ 	.word	0x00000380
        /*01a8*/ 	.word	0x000000ff
        /*01ac*/ 	.word	0x00000038
        /*01b0*/ 	.short	0x0100
        /*01b2*/ 	.byte	0x08
	.zero		1


	//   ....[15]....
        /*01b4*/ 	.word	0x00000390
        /*01b8*/ 	.word	0x000000ff
        /*01bc*/ 	.word	0x00000118
        /*01c0*/ 	.short	0x0100
        /*01c2*/ 	.byte	0x08
	.zero		1


	//   ....[16]....
        /*01c4*/ 	.word	0x000003a0
        /*01c8*/ 	.word	0x000000ff
        /*01cc*/ 	.word	0x00000040
        /*01d0*/ 	.short	0x0100
        /*01d2*/ 	.byte	0x08
	.zero		1


	//   ....[17]....
        /*01d4*/ 	.word	0x000003b0
        /*01d8*/ 	.word	0x000000ff
        /*01dc*/ 	.word	0x00000120
        /*01e0*/ 	.short	0x0100
        /*01e2*/ 	.byte	0x08
	.zero		1


	//   ....[18]....
        /*01e4*/ 	.word	0x000003c0
        /*01e8*/ 	.word	0x000000ff
        /*01ec*/ 	.word	0x00000048
        /*01f0*/ 	.short	0x0100
        /*01f2*/ 	.byte	0x08
	.zero		1


	//   ....[19]....
        /*01f4*/ 	.word	0x000003d0
        /*01f8*/ 	.word	0x000000ff
        /*01fc*/ 	.word	0x00000128
        /*0200*/ 	.short	0x0100
        /*0202*/ 	.byte	0x08
	.zero		1


	//   ....[20]....
        /*0204*/ 	.word	0x000003e0
        /*0208*/ 	.word	0x000000ff
        /*020c*/ 	.word	0x00000050
        /*0210*/ 	.short	0x0100
        /*0212*/ 	.byte	0x08
	.zero		1


	//   ....[21]....
        /*0214*/ 	.word	0x000003f0
        /*0218*/ 	.word	0x000000ff
        /*021c*/ 	.word	0x00000130
        /*0220*/ 	.short	0x0100
        /*0222*/ 	.byte	0x08
	.zero		1


	//   ....[22]....
        /*0224*/ 	.word	0x00000400
        /*0228*/ 	.word	0x000000ff
        /*022c*/ 	.word	0x00000058
        /*0230*/ 	.short	0x0100
        /*0232*/ 	.byte	0x08
	.zero		1


	//   ....[23]....
        /*0234*/ 	.word	0x00000410
        /*0238*/ 	.word	0x000000ff
        /*023c*/ 	.word	0x00000138
        /*0240*/ 	.short	0x0100
        /*0242*/ 	.byte	0x08
	.zero		1


	//   ....[24]....
        /*0244*/ 	.word	0x00000420
        /*0248*/ 	.word	0x000000ff
        /*024c*/ 	.word	0x00000060
        /*0250*/ 	.short	0x0100
        /*0252*/ 	.byte	0x08
	.zero		1


	//   ....[25]....
        /*0254*/ 	.word	0x00000430
        /*0258*/ 	.word	0x000000ff
        /*025c*/ 	.word	0x00000140
        /*0260*/ 	.short	0x0100
        /*0262*/ 	.byte	0x08
	.zero		1


	//   ....[26]....
        /*0264*/ 	.word	0x00000440
        /*0268*/ 	.word	0x000000ff
        /*026c*/ 	.word	0x00000068
        /*0270*/ 	.short	0x0100
        /*0272*/ 	.byte	0x08
	.zero		1


	//   ....[27]....
        /*0274*/ 	.word	0x00000450
        /*0278*/ 	.word	0x000000ff
        /*027c*/ 	.word	0x00000148
        /*0280*/ 	.short	0x0100
        /*0282*/ 	.byte	0x08
	.zero		1


	//   ....[28]....
        /*0284*/ 	.word	0x00000460
        /*0288*/ 	.word	0x000000ff
        /*028c*/ 	.word	0x00000070
        /*0290*/ 	.short	0x0100
        /*0292*/ 	.byte	0x08
	.zero		1


	//   ....[29]....
        /*0294*/ 	.word	0x00000470
        /*0298*/ 	.word	0x000000ff
        /*029c*/ 	.word	0x00000150
        /*02a0*/ 	.short	0x0100
        /*02a2*/ 	.byte	0x08
	.zero		1


	//   ....[30]....
        /*02a4*/ 	.word	0x00000480
        /*02a8*/ 	.word	0x000000ff
        /*02ac*/ 	.word	0x00000078
        /*02b0*/ 	.short	0x0100
        /*02b2*/ 	.byte	0x08
	.zero		1


	//   ....[31]....
        /*02b4*/ 	.word	0x00000490
        /*02b8*/ 	.word	0x000000ff
        /*02bc*/ 	.word	0x00000158
        /*02c0*/ 	.short	0x0100
        /*02c2*/ 	.byte	0x08
	.zero		1


	//   ....[32]....
        /*02c4*/ 	.word	0x000004a0
        /*02c8*/ 	.word	0x000000ff
        /*02cc*/ 	.word	0x00000080
        /*02d0*/ 	.short	0x0100
        /*02d2*/ 	.byte	0x08
	.zero		1


	//   ....[33]....
        /*02d4*/ 	.word	0x000004b0
        /*02d8*/ 	.word	0x000000ff
        /*02dc*/ 	.word	0x00000160
        /*02e0*/ 	.short	0x0100
        /*02e2*/ 	.byte	0x08
	.zero		1


	//   ....[34]....
        /*02e4*/ 	.word	0x000004c0
        /*02e8*/ 	.word	0x000000ff
        /*02ec*/ 	.word	0x00000088
        /*02f0*/ 	.short	0x0100
        /*02f2*/ 	.byte	0x08
	.zero		1


	//   ....[35]....
        /*02f4*/ 	.word	0x000004d0
        /*02f8*/ 	.word	0x000000ff
        /*02fc*/ 	.word	0x00000168
        /*0300*/ 	.short	0x0100
        /*0302*/ 	.byte	0x08
	.zero		1


	//   ....[36]....
        /*0304*/ 	.word	0x000004e0
        /*0308*/ 	.word	0x000000ff
        /*030c*/ 	.word	0x00000090
        /*0310*/ 	.short	0x0100
        /*0312*/ 	.byte	0x08
	.zero		1


	//   ....[37]....
        /*0314*/ 	.word	0x000004f0
        /*0318*/ 	.word	0x000000ff
        /*031c*/ 	.word	0x00000170
        /*0320*/ 	.short	0x0100
        /*0322*/ 	.byte	0x08
	.zero		1


	//   ....[38]....
        /*0324*/ 	.word	0x00000500
        /*0328*/ 	.word	0x000000ff
        /*032c*/ 	.word	0x00000098
        /*0330*/ 	.short	0x0100
        /*0332*/ 	.byte	0x08
	.zero		1


	//   ....[39]....
        /*0334*/ 	.word	0x00000510
        /*0338*/ 	.word	0x000000ff
        /*033c*/ 	.word	0x00000178
        /*0340*/ 	.short	0x0100
        /*0342*/ 	.byte	0x08
	.zero		1


	//   ....[40]....
        /*0344*/ 	.word	0x00000520
        /*0348*/ 	.word	0x000000ff
        /*034c*/ 	.word	0x000000a0
        /*0350*/ 	.short	0x0100
        /*0352*/ 	.byte	0x08
	.zero		1


	//   ....[41]....
        /*0354*/ 	.word	0x00000530
        /*0358*/ 	.word	0x000000ff
        /*035c*/ 	.word	0x00000180
        /*0360*/ 	.short	0x0100
        /*0362*/ 	.byte	0x08
	.zero		1


	//   ....[42]....
        /*0364*/ 	.word	0x00000540
        /*0368*/ 	.word	0x000000ff
        /*036c*/ 	.word	0x000000a8
        /*0370*/ 	.short	0x0100
        /*0372*/ 	.byte	0x08
	.zero		1


	//   ....[43]....
        /*0374*/ 	.word	0x00000550
        /*0378*/ 	.word	0x000000ff
        /*037c*/ 	.word	0x00000188
        /*0380*/ 	.short	0x0100
        /*0382*/ 	.byte	0x08
	.zero		1


	//   ....[44]....
        /*0384*/ 	.word	0x00000560
        /*0388*/ 	.word	0x000000ff
        /*038c*/ 	.word	0x000000b0
        /*0390*/ 	.short	0x0100
        /*0392*/ 	.byte	0x08
	.zero		1


	//   ....[45]....
        /*0394*/ 	.word	0x00000570
        /*0398*/ 	.word	0x000000ff
        /*039c*/ 	.word	0x00000190
        /*03a0*/ 	.short	0x0100
        /*03a2*/ 	.byte	0x08
	.zero		1


	//   ....[46]....
        /*03a4*/ 	.word	0x00000580
        /*03a8*/ 	.word	0x000000ff
        /*03ac*/ 	.word	0x000000b8
        /*03b0*/ 	.short	0x0100
        /*03b2*/ 	.byte	0x08
	.zero		1


	//   ....[47]....
        /*03b4*/ 	.word	0x00000590
        /*03b8*/ 	.word	0x000000ff
        /*03bc*/ 	.word	0x00000198
        /*03c0*/ 	.short	0x0100
        /*03c2*/ 	.byte	0x08
	.zero		1


	//   ....[48]....
        /*03c4*/ 	.word	0x000005a0
        /*03c8*/ 	.word	0x000000ff
        /*03cc*/ 	.word	0x000000c0
        /*03d0*/ 	.short	0x0100
        /*03d2*/ 	.byte	0x08
	.zero		1


	//   ....[49]....
        /*03d4*/ 	.word	0x000005b0
        /*03d8*/ 	.word	0x000000ff
        /*03dc*/ 	.word	0x000001a0
        /*03e0*/ 	.short	0x0100
        /*03e2*/ 	.byte	0x08
	.zero		1


	//   ....[50]....
        /*03e4*/ 	.word	0x000005c0
        /*03e8*/ 	.word	0x000000ff
        /*03ec*/ 	.word	0x000000c8
        /*03f0*/ 	.short	0x0100
        /*03f2*/ 	.byte	0x08
	.zero		1


	//   ....[51]....
        /*03f4*/ 	.word	0x000005d0
        /*03f8*/ 	.word	0x000000ff
        /*03fc*/ 	.word	0x000001a8
        /*0400*/ 	.short	0x0100
        /*0402*/ 	.byte	0x08
	.zero		1


	//   ....[52]....
        /*0404*/ 	.word	0x000005e0
        /*0408*/ 	.word	0x000000ff
        /*040c*/ 	.word	0x000000d0
        /*0410*/ 	.short	0x0100
        /*0412*/ 	.byte	0x08
	.zero		1


	//   ....[53]....
        /*0414*/ 	.word	0x000005f0
        /*0418*/ 	.word	0x000000ff
        /*041c*/ 	.word	0x000001b0
        /*0420*/ 	.short	0x0100
        /*0422*/ 	.byte	0x08
	.zero		1


	//   ....[54]....
        /*0424*/ 	.word	0x00000600
        /*0428*/ 	.word	0x000000ff
        /*042c*/ 	.word	0x000000d8
        /*0430*/ 	.short	0x0100
        /*0432*/ 	.byte	0x08
	.zero		1


	//   ....[55]....
        /*0434*/ 	.word	0x00000610
        /*0438*/ 	.word	0x000000ff
        /*043c*/ 	.word	0x000001b8
        /*0440*/ 	.short	0x0100
        /*0442*/ 	.byte	0x08
	.zero		1


	//   ....[56]....
        /*0444*/ 	.word	0x00000b60
        /*0448*/ 	.word	0x000000ff
        /*044c*/ 	.word	0x000001f0
        /*0450*/ 	.short	0x0100
        /*0452*/ 	.byte	0x08
	.zero		1


	//   ....[57]....
        /*0454*/ 	.word	0x00000bf0
        /*0458*/ 	.word	0x000000ff
        /*045c*/ 	.word	0x000001f8
        /*0460*/ 	.short	0x0100
        /*0462*/ 	.byte	0x08
	.zero		1


	//   ....[58]....
        /*0464*/ 	.word	0x00000c20
        /*0468*/ 	.word	0x000000ff
        /*046c*/ 	.word	0x000001d0
        /*0470*/ 	.short	0x0100
        /*0472*/ 	.byte	0x09
	.zero		1


	//   ....[59]....
        /*0474*/ 	.word	0x00000c30
        /*0478*/ 	.word	0x000000ff
        /*047c*/ 	.word	0x000001d8
        /*0480*/ 	.short	0x0100
        /*0482*/ 	.byte	0x09
	.zero		1


	//   ....[60]....
        /*0484*/ 	.word	0x00000c40
        /*0488*/ 	.word	0x000000ff
        /*048c*/ 	.word	0x000001e0
        /*0490*/ 	.short	0x0100
        /*0492*/ 	.byte	0x09
	.zero		1


	//   ....[61]....
        /*0494*/ 	.word	0x00000c50
        /*0498*/ 	.word	0x000000ff
        /*049c*/ 	.word	0x000001e8
        /*04a0*/ 	.short	0x0100
        /*04a2*/ 	.byte	0x09
	.zero		1


	//   ....[62]....
        /*04a4*/ 	.word	0x00001a90
        /*04a8*/ 	.word	0x0000003f
        /*04ac*/ 	.word	0x00000000
        /*04b0*/ 	.short	0x010a
        /*04b2*/ 	.byte	0x2a
	.zero		1


	//   ....[63]....
        /*04b4*/ 	.word	0x00001c30
        /*04b8*/ 	.word	0x00000003
        /*04bc*/ 	.word	0x00000000
        /*04c0*/ 	.short	0x010a
        /*04c2*/ 	.byte	0x3f
	.zero		1


	//   ....[64]....
        /*04c4*/ 	.word	0x00001c70
        /*04c8*/ 	.word	0x00000003
        /*04cc*/ 	.word	0x00000000
        /*04d0*/ 	.short	0x010a
        /*04d2*/ 	.byte	0x3f
	.zero		1


	//   ....[65]....
        /*04d4*/ 	.word	0x00001e70
        /*04d8*/ 	.word	0x000000ff
        /*04dc*/ 	.word	0x00000000
        /*04e0*/ 	.short	0x010a
        /*04e2*/ 	.byte	0x04
	.zero		1


	//   ....[66]....
        /*04e4*/ 	.word	0x00001eb0
        /*04e8*/ 	.word	0x000000ff
        /*04ec*/ 	.word	0x00000000
        /*04f0*/ 	.short	0x010a
        /*04f2*/ 	.byte	0x04
	.zero		1


	//   ....[67]....
        /*04f4*/ 	.word	0x00002010
        /*04f8*/ 	.word	0x00000005
        /*04fc*/ 	.word	0x00000000
        /*0500*/ 	.short	0x0101
        /*0502*/ 	.byte	0x3f
	.zero		1


	//   ....[68]....
        /*0504*/ 	.word	0x00002110
        /*0508*/ 	.word	0x00000040
        /*050c*/ 	.word	0x00000000
        /*0510*/ 	.short	0x0101
        /*0512*/ 	.byte	0x2f
	.zero		1


	//   ....[69]....
        /*0514*/ 	.word	0x00002210
        /*0518*/ 	.word	0x00000003
        /*051c*/ 	.word	0x00000000
        /*0520*/ 	.short	0x0101
        /*0522*/ 	.byte	0x3f
	.zero		1


	//   ....[70]....
        /*0524*/ 	.word	0x000022d0
        /*0528*/ 	.word	0x0000003f
        /*052c*/ 	.word	0x00000010
        /*0530*/ 	.short	0x010a
        /*0532*/ 	.byte	0x2a
	.zero		1


	//   ....[71]....
        /*0534*/ 	.word	0x00004710
        /*0538*/ 	.word	0x00000042
        /*053c*/ 	.word	0x00000000
        /*0540*/ 	.short	0x0101
        /*0542*/ 	.byte	0x2f
	.zero		1


	//   ....[72]....
        /*0544*/ 	.word	0x000051d0
        /*0548*/ 	.word	0x0000000a
        /*054c*/ 	.word	0x000000e0
        /*0550*/ 	.short	0x010a
        /*0552*/ 	.byte	0x3f
	.zero		1


	//   ....[73]....
        /*0554*/ 	.word	0x000055e0
        /*0558*/ 	.word	0x00000002
        /*055c*/ 	.word	0x000001f8
        /*0560*/ 	.short	0x0101
        /*0562*/ 	.byte	0x3f
	.zero		1


	//   ....[74]....
        /*0564*/ 	.word	0x00005d50
        /*0568*/ 	.word	0x00000007
        /*056c*/ 	.word	0x00000000
        /*0570*/ 	.short	0x010a
        /*0572*/ 	.byte	0x3f
	.zero		1


	//   ....[75]....
        /*0574*/ 	.word	0x00005dd0
        /*0578*/ 	.word	0x00000009
        /*057c*/ 	.word	0x00000000
        /*0580*/ 	.short	0x010a
        /*0582*/ 	.byte	0x3f
	.zero		1


	//   ....[76]....
        /*0584*/ 	.word	0x00005e60
        /*0588*/ 	.word	0x00000006
        /*058c*/ 	.word	0x00000000
        /*0590*/ 	.short	0x010a
        /*0592*/ 	.byte	0x3f
	.zero		1


	//   ....[77]....
        /*0594*/ 	.word	0x00005ef0
        /*0598*/ 	.word	0x00000009
        /*059c*/ 	.word	0x00000000
        /*05a0*/ 	.short	0x010a
        /*05a2*/ 	.byte	0x3f
	.zero		1


	//   ....[78]....
        /*05a4*/ 	.word	0x00005f80
        /*05a8*/ 	.word	0x00000006
        /*05ac*/ 	.word	0x00000000
        /*05b0*/ 	.short	0x010a
        /*05b2*/ 	.byte	0x3f
	.zero		1


	//   ....[79]....
        /*05b4*/ 	.word	0x00006010
        /*05b8*/ 	.word	0x00000009
        /*05bc*/ 	.word	0x00000000
        /*05c0*/ 	.short	0x010a
        /*05c2*/ 	.byte	0x3f
	.zero		1


	//   ....[80]....
        /*05c4*/ 	.word	0x000060a0
        /*05c8*/ 	.word	0x00000006
        /*05cc*/ 	.word	0x00000000
        /*05d0*/ 	.short	0x010a
        /*05d2*/ 	.byte	0x3f
	.zero		1


	//   ....[81]....
        /*05d4*/ 	.word	0x00006130
        /*05d8*/ 	.word	0x00000009
        /*05dc*/ 	.word	0x00000000
        /*05e0*/ 	.short	0x010a
        /*05e2*/ 	.byte	0x3f
	.zero		1


	//   ....[82]....
        /*05e4*/ 	.word	0x000061c0
        /*05e8*/ 	.word	0x00000006
        /*05ec*/ 	.word	0x00000000
        /*05f0*/ 	.short	0x010a
        /*05f2*/ 	.byte	0x3f
	.zero		1


	//   ....[83]....
        /*05f4*/ 	.word	0x00006250
        /*05f8*/ 	.word	0x00000009
        /*05fc*/ 	.word	0x00000000
        /*0600*/ 	.short	0x010a
        /*0602*/ 	.byte	0x3f
	.zero		1


	//   ....[84]....
        /*0604*/ 	.word	0x000062e0
        /*0608*/ 	.word	0x00000006
        /*060c*/ 	.word	0x00000000
        /*0610*/ 	.short	0x010a
        /*0612*/ 	.byte	0x3f
	.zero		1


	//   ....[85]....
        /*0614*/ 	.word	0x00006370
        /*0618*/ 	.word	0x00000009
        /*061c*/ 	.word	0x00000000
        /*0620*/ 	.short	0x010a
        /*0622*/ 	.byte	0x3f
	.zero		1


	//   ....[86]....
        /*0624*/ 	.word	0x00006400
        /*0628*/ 	.word	0x00000006
        /*062c*/ 	.word	0x00000000
        /*0630*/ 	.short	0x010a
        /*0632*/ 	.byte	0x3f
	.zero		1


	//   ....[87]....
        /*0634*/ 	.word	0x00006490
        /*0638*/ 	.word	0x00000009
        /*063c*/ 	.word	0x00000000
        /*0640*/ 	.short	0x010a
        /*0642*/ 	.byte	0x3f
	.zero		1


	//   ....[88]....
        /*0644*/ 	.word	0x00006520
        /*0648*/ 	.word	0x00000006
        /*064c*/ 	.word	0x00000000
        /*0650*/ 	.short	0x010a
        /*0652*/ 	.byte	0x3f
	.zero		1


	//   ....[89]....
        /*0654*/ 	.word	0x000065b0
        /*0658*/ 	.word	0x00000009
        /*065c*/ 	.word	0x00000000
        /*0660*/ 	.short	0x010a
        /*0662*/ 	.byte	0x3f
	.zero		1


	//   ....[90]....
        /*0664*/ 	.word	0x00006640
        /*0668*/ 	.word	0x00000006
        /*066c*/ 	.word	0x00000000
        /*0670*/ 	.short	0x010a
        /*0672*/ 	.byte	0x3f
	.zero		1


	//   ....[91]....
        /*0674*/ 	.word	0x000066d0
        /*0678*/ 	.word	0x00000009
        /*067c*/ 	.word	0x00000000
        /*0680*/ 	.short	0x010a
        /*0682*/ 	.byte	0x3f
	.zero		1


	//   ....[92]....
        /*0684*/ 	.word	0x00006760
        /*0688*/ 	.word	0x00000006
        /*068c*/ 	.word	0x00000000
        /*0690*/ 	.short	0x010a
        /*0692*/ 	.byte	0x3f
	.zero		1


	//   ....[93]....
        /*0694*/ 	.word	0x000067f0
        /*0698*/ 	.word	0x00000009
        /*069c*/ 	.word	0x00000000
        /*06a0*/ 	.short	0x010a
        /*06a2*/ 	.byte	0x3f
	.zero		1


	//   ....[94]....
        /*06a4*/ 	.word	0x00006880
        /*06a8*/ 	.word	0x00000006
        /*06ac*/ 	.word	0x00000000
        /*06b0*/ 	.short	0x010a
        /*06b2*/ 	.byte	0x3f
	.zero		1


	//   ....[95]....
        /*06b4*/ 	.word	0x00006910
        /*06b8*/ 	.word	0x00000009
        /*06bc*/ 	.word	0x00000000
        /*06c0*/ 	.short	0x010a
        /*06c2*/ 	.byte	0x3f
	.zero		1


	//   ....[96]....
        /*06c4*/ 	.word	0x000069a0
        /*06c8*/ 	.word	0x00000006
        /*06cc*/ 	.word	0x00000000
        /*06d0*/ 	.short	0x010a
        /*06d2*/ 	.byte	0x3f
	.zero		1


	//   ....[97]....
        /*06d4*/ 	.word	0x00006a30
        /*06d8*/ 	.word	0x00000009
        /*06dc*/ 	.word	0x00000000
        /*06e0*/ 	.short	0x010a
        /*06e2*/ 	.byte	0x3f
	.zero		1


	//   ....[98]....
        /*06e4*/ 	.word	0x00006ac0
        /*06e8*/ 	.word	0x00000006
        /*06ec*/ 	.word	0x00000000
        /*06f0*/ 	.short	0x010a
        /*06f2*/ 	.byte	0x3f
	.zero		1


	//   ....[99]....
        /*06f4*/ 	.word	0x00006b50
        /*06f8*/ 	.word	0x00000009
        /*06fc*/ 	.word	0x00000000
        /*0700*/ 	.short	0x010a
        /*0702*/ 	.byte	0x3f
	.zero		1


	//   ....[100]....
        /*0704*/ 	.word	0x00006be0
        /*0708*/ 	.word	0x00000006
        /*070c*/ 	.word	0x00000000
        /*0710*/ 	.short	0x010a
        /*0712*/ 	.byte	0x3f
	.zero		1


	//   ....[101]....
        /*0714*/ 	.word	0x00006c70
        /*0718*/ 	.word	0x00000003
        /*071c*/ 	.word	0x00000000
        /*0720*/ 	.short	0x010a
        /*0722*/ 	.byte	0x3f
	.zero		1


	//   ....[102]....
        /*0724*/ 	.word	0x00006cd0
        /*0728*/ 	.word	0x00000041
        /*072c*/ 	.word	0x00000000
        /*0730*/ 	.short	0x010a
        /*0732*/ 	.byte	0x3f
	.zero		1


	//   ....[103]....
        /*0734*/ 	.word	0x00006d20
        /*0738*/ 	.word	0x00000003
        /*073c*/ 	.word	0x00000000
        /*0740*/ 	.short	0x010a
        /*0742*/ 	.byte	0x3f
	.zero		1


	//   ....[104]....
        /*0744*/ 	.word	0x00006d80
        /*0748*/ 	.word	0x00000005
        /*074c*/ 	.word	0x00000000
        /*0750*/ 	.short	0x010a
        /*0752*/ 	.byte	0x3f
	.zero		1


	//   ....[105]....
        /*0754*/ 	.word	0x00006dd0
        /*0758*/ 	.word	0x00000041
        /*075c*/ 	.word	0x00000010
        /*0760*/ 	.short	0x010a
        /*0762*/ 	.byte	0x3f
	.zero		1


	//   ....[106]....
        /*0764*/ 	.word	0x00006ea0
        /*0768*/ 	.word	0x0000000a
        /*076c*/ 	.word	0x000000e0
        /*0770*/ 	.short	0x010a
        /*0772*/ 	.byte	0x3f
	.zero		1


	//   ....[107]....
        /*0774*/ 	.word	0x00006f70
        /*0778*/ 	.word	0x00000007
        /*077c*/ 	.word	0x00000000
        /*0780*/ 	.short	0x010a
        /*0782*/ 	.byte	0x3f
	.zero		1


	//   ....[108]....
        /*0784*/ 	.word	0x00006fc0
        /*0788*/ 	.word	0x00000009
        /*078c*/ 	.word	0x00000000
        /*0790*/ 	.short	0x010a
        /*0792*/ 	.byte	0x3f
	.zero		1


	//   ....[109]....
        /*0794*/ 	.word	0x00007010
        /*0798*/ 	.word	0x00000006
        /*079c*/ 	.word	0x00000000
        /*07a0*/ 	.short	0x010a
        /*07a2*/ 	.byte	0x3f
	.zero		1


	//   ....[110]....
        /*07a4*/ 	.word	0x00007060
        /*07a8*/ 	.word	0x00000009
        /*07ac*/ 	.word	0x00000000
        /*07b0*/ 	.short	0x010a
        /*07b2*/ 	.byte	0x3f
	.zero		1


	//   ....[111]....
        /*07b4*/ 	.word	0x000070b0
        /*07b8*/ 	.word	0x00000006
        /*07bc*/ 	.word	0x00000000
        /*07c0*/ 	.short	0x010a
        /*07c2*/ 	.byte	0x3f
	.zero		1


	//   ....[112]....
        /*07c4*/ 	.word	0x00007100
        /*07c8*/ 	.word	0x00000009
        /*07cc*/ 	.word	0x00000000
        /*07d0*/ 	.short	0x010a
        /*07d2*/ 	.byte	0x3f
	.zero		1


	//   ....[113]....
        /*07d4*/ 	.word	0x00007150
        /*07d8*/ 	.word	0x00000006
        /*07dc*/ 	.word	0x00000000
        /*07e0*/ 	.short	0x010a
        /*07e2*/ 	.byte	0x3f
	.zero		1


	//   ....[114]....
        /*07e4*/ 	.word	0x000071a0
        /*07e8*/ 	.word	0x00000009
        /*07ec*/ 	.word	0x00000000
        /*07f0*/ 	.short	0x010a
        /*07f2*/ 	.byte	0x3f
	.zero		1


	//   ....[115]....
        /*07f4*/ 	.word	0x000071f0
        /*07f8*/ 	.word	0x00000006
        /*07fc*/ 	.word	0x00000000
        /*0800*/ 	.short	0x010a
        /*0802*/ 	.byte	0x3f
	.zero		1


	//   ....[116]....
        /*0804*/ 	.word	0x00007240
        /*0808*/ 	.word	0x00000009
        /*080c*/ 	.word	0x00000000
        /*0810*/ 	.short	0x010a
        /*0812*/ 	.byte	0x3f
	.zero		1


	//   ....[117]....
        /*0814*/ 	.word	0x00007290
        /*0818*/ 	.word	0x00000006
        /*081c*/ 	.word	0x00000000
        /*0820*/ 	.short	0x010a
        /*0822*/ 	.byte	0x3f
	.zero		1


	//   ....[118]....
        /*0824*/ 	.word	0x000072e0
        /*0828*/ 	.word	0x00000009
        /*082c*/ 	.word	0x00000000
        /*0830*/ 	.short	0x010a
        /*0832*/ 	.byte	0x3f
	.zero		1


	//   ....[119]....
        /*0834*/ 	.word	0x00007330
        /*0838*/ 	.word	0x00000006
        /*083c*/ 	.word	0x00000000
        /*0840*/ 	.short	0x010a
        /*0842*/ 	.byte	0x3f
	.zero		1


	//   ....[120]....
        /*0844*/ 	.word	0x00007380
        /*0848*/ 	.word	0x00000009
        /*084c*/ 	.word	0x00000000
        /*0850*/ 	.short	0x010a
        /*0852*/ 	.byte	0x3f
	.zero		1


	//   ....[121]....
        /*0854*/ 	.word	0x000073d0
        /*0858*/ 	.word	0x00000006
        /*085c*/ 	.word	0x00000000
        /*0860*/ 	.short	0x010a
        /*0862*/ 	.byte	0x3f
	.zero		1


	//   ....[122]....
        /*0864*/ 	.word	0x00007420
        /*0868*/ 	.word	0x00000009
        /*086c*/ 	.word	0x00000000
        /*0870*/ 	.short	0x010a
        /*0872*/ 	.byte	0x3f
	.zero		1


	//   ....[123]....
        /*0874*/ 	.word	0x00007470
        /*0878*/ 	.word	0x00000006
        /*087c*/ 	.word	0x00000000
        /*0880*/ 	.short	0x010a
        /*0882*/ 	.byte	0x3f
	.zero		1


	//   ....[124]....
        /*0884*/ 	.word	0x000074c0
        /*0888*/ 	.word	0x00000009
        /*088c*/ 	.word	0x00000000
        /*0890*/ 	.short	0x010a
        /*0892*/ 	.byte	0x3f
	.zero		1


	//   ....[125]....
        /*0894*/ 	.word	0x00007510
        /*0898*/ 	.word	0x00000006
        /*089c*/ 	.word	0x00000000
        /*08a0*/ 	.short	0x010a
        /*08a2*/ 	.byte	0x3f
	.zero		1


	//   ....[126]....
        /*08a4*/ 	.word	0x00007560
        /*08a8*/ 	.word	0x00000009
        /*08ac*/ 	.word	0x00000000
        /*08b0*/ 	.short	0x010a
        /*08b2*/ 	.byte	0x3f
	.zero		1


	//   ....[127]....
        /*08b4*/ 	.word	0x000075b0
        /*08b8*/ 	.word	0x00000006
        /*08bc*/ 	.word	0x00000000
        /*08c0*/ 	.short	0x010a
        /*08c2*/ 	.byte	0x3f
	.zero		1


	//   ....[128]....
        /*08c4*/ 	.word	0x00007600
        /*08c8*/ 	.word	0x00000009
        /*08cc*/ 	.word	0x00000000
        /*08d0*/ 	.short	0x010a
        /*08d2*/ 	.byte	0x3f
	.zero		1


	//   ....[129]....
        /*08d4*/ 	.word	0x00007650
        /*08d8*/ 	.word	0x00000006
        /*08dc*/ 	.word	0x00000000
        /*08e0*/ 	.short	0x010a
        /*08e2*/ 	.byte	0x3f
	.zero		1


	//   ....[130]....
        /*08e4*/ 	.word	0x000076a0
        /*08e8*/ 	.word	0x00000009
        /*08ec*/ 	.word	0x00000000
        /*08f0*/ 	.short	0x010a
        /*08f2*/ 	.byte	0x3f
	.zero		1


	//   ....[131]....
        /*08f4*/ 	.word	0x000076f0
        /*08f8*/ 	.word	0x00000006
        /*08fc*/ 	.word	0x00000000
        /*0900*/ 	.short	0x010a
        /*0902*/ 	.byte	0x3f
	.zero		1


	//   ....[132]....
        /*0904*/ 	.word	0x00007740
        /*0908*/ 	.word	0x00000009
        /*090c*/ 	.word	0x00000000
        /*0910*/ 	.short	0x010a
        /*0912*/ 	.byte	0x3f
	.zero		1


	//   ....[133]....
        /*0914*/ 	.word	0x00007790
        /*0918*/ 	.word	0x00000006
        /*091c*/ 	.word	0x00000000
        /*0920*/ 	.short	0x010a
        /*0922*/ 	.byte	0x3f
	.zero		1


	//----- nvinfo : EIATTR_NUM_MBARRIERS
	.align		4
.L_37:
        /*0924*/ 	.byte	0x03, 0x38
        /*0926*/ 	.short	0x003e


	//----- nvinfo : EIATTR_EXIT_INSTR_OFFSETS
	.align		4
        /*0928*/ 	.byte	0x04, 0x1c
        /*092a*/ 	.short	(.L_39 - .L_38)


	//   ....[0]....
.L_38:
        /*092c*/ 	.word	0x00001740


	//   ....[1]....
        /*0930*/ 	.word	0x000017a0


	//   ....[2]....
        /*0934*/ 	.word	0x00004da0


	//   ....[3]....
        /*0938*/ 	.word	0x00004dd0


	//   ....[4]....
        /*093c*/ 	.word	0x00006cc0


	//----- nvinfo : EIATTR_MAX_THREADS
	.align		4
.L_39:
        /*0940*/ 	.byte	0x04, 0x05
        /*0942*/ 	.short	(.L_41 - .L_40)
.L_40:
        /*0944*/ 	.word	0x00000180
        /*0948*/ 	.word	0x00000001
        /*094c*/ 	.word	0x00000001


	//----- nvinfo : EIATTR_CRS_STACK_SIZE
	.align		4
.L_41:
        /*0950*/ 	.byte	0x04, 0x1e
        /*0952*/ 	.short	(.L_43 - .L_42)
.L_42:
        /*0954*/ 	.word	0x00000000


	//----- nvinfo : EIATTR_CBANK_PARAM_SIZE
	.align		4
.L_43:
        /*0958*/ 	.byte	0x03, 0x19
        /*095a*/ 	.short	0x0470


	//----- nvinfo : EIATTR_PARAM_CBANK
	.align		4
        /*095c*/ 	.byte	0x04, 0x0a
        /*095e*/ 	.short	(.L_45 - .L_44)
	.align		4
.L_44:
        /*0960*/ 	.word	index@(.nv.constant0._ZN7cutlass13device_kernelINS_4gemm6kernel13GemmUniversalIN4cute5tupleIJiiiiEEENS1_10collective13CollectiveMmaINS1_34MainloopSm90TmaGmmaWarpSpecializedILi28ENS5_IJNS4_1CILi4EEENSA_ILi2EEENSA_ILi1EEEEEENS1_32KernelTmaWarpSpecializedPingpongEEENS5_IJNSA_ILi64EEESH_NSA_ILi32EEEEEENS_10bfloat16_tENS5_IJlSD_lEEESK_SL_NS4_8TiledMMAINS4_8MMA_AtomIJNS4_4SM904GMMA27MMA_64x64x16_F32BF16BF16_SSILNSP_5MajorE0ELSR_0ELNSP_7ScaleInE1ELSS_1EEEEEENS4_6LayoutINS5_IJSD_SD_SD_EEENS5_IJNSA_ILi0EEESX_SX_EEEEENS5_IJNS4_10UnderscoreES10_S10_EEEEENS4_23SM90_TMA_LOAD_MULTICASTENS4_14ComposedLayoutINS4_7SwizzleILi2ELi4ELi3EEENS4_18smem_ptr_flag_bitsILi16EEENSV_INS5_IJNSA_ILi8EEESI_EEENS5_IJSI_SD_EEEEEEEvNS4_8identityES13_S1D_vS1E_EENS_8epilogue10collective6detail29Sm90TmaWarpSpecializedAdapterINS1H_15DefaultEpilogueISK_SL_SL_NS1G_6thread17LinearCombinationISK_Li1EffLNS1L_9ScaleType4KindE0ELNS_15FloatRoundStyleE2ESK_EENS1_15EpilogueDefaultEEEEEvvEEEEvNT_6ParamsE)
        /*0964*/ 	.short	0x0210
        /*0966*/ 	.short	0x0470


	//----- nvinfo : EIATTR_SW_WAR
	.align		4
.L_45:
        /*0968*/ 	.byte	0x04, 0x36
        /*096a*/ 	.short	(.L_47 - .L_46)
.L_46:
        /*096c*/ 	.word	0x00000008
.L_47:


//--------------------- .nv.callgraph             --------------------------
	.section	.nv.callgraph,"",@"SHT_CUDA_CALLGRAPH"
	.align	4
	.sectionentsize	8
	.align		4
        /*0000*/ 	.word	0x00000000
	.align		4
        /*0004*/ 	.word	0xffffffff
	.align		4
        /*0008*/ 	.word	index@(_ZN7cutlass13device_kernelINS_4gemm6kernel13GemmUniversalIN4cute5tupleIJiiiiEEENS1_10collective13CollectiveMmaINS1_34MainloopSm90TmaGmmaWarpSpecializedILi28ENS5_IJNS4_1CILi4EEENSA_ILi2EEENSA_ILi1EEEEEENS1_32KernelTmaWarpSpecializedPingpongEEENS5_IJNSA_ILi64EEESH_NSA_ILi32EEEEEENS_10bfloat16_tENS5_IJlSD_lEEESK_SL_NS4_8TiledMMAINS4_8MMA_AtomIJNS4_4SM904GMMA27MMA_64x64x16_F32BF16BF16_SSILNSP_5MajorE0ELSR_0ELNSP_7ScaleInE1ELSS_1EEEEEENS4_6LayoutINS5_IJSD_SD_SD_EEENS5_IJNSA_ILi0EEESX_SX_EEEEENS5_IJNS4_10UnderscoreES10_S10_EEEEENS4_23SM90_TMA_LOAD_MULTICASTENS4_14ComposedLayoutINS4_7SwizzleILi2ELi4ELi3EEENS4_18smem_ptr_flag_bitsILi16EEENSV_INS5_IJNSA_ILi8EEESI_EEENS5_IJSI_SD_EEEEEEEvNS4_8identityES13_S1D_vS1E_EENS_8epilogue10collective6detail29Sm90TmaWarpSpecializedAdapterINS1H_15DefaultEpilogueISK_SL_SL_NS1G_6thread17LinearCombinationISK_Li1EffLNS1L_9ScaleType4KindE0ELNS_15FloatRoundStyleE2ESK_EENS1_15EpilogueDefaultEEEEEvvEEEEvNT_6ParamsE)
	.align		4
        /*000c*/ 	.word	index@(__assertfail)
	.align		4
        /*0010*/ 	.word	0x00000000
	.align		4
        /*0014*/ 	.word	0xfffffffe
	.align		4
        /*0018*/ 	.word	0x00000000
	.align		4
        /*001c*/ 	.word	0xfffffffd
	.align		4
        /*0020*/ 	.word	0x00000000
	.align		4
        /*0024*/ 	.word	0xfffffffc


//--------------------- .nv.constant4             --------------------------
	.section	.nv.constant4,"a",@progbits
	.align	8
	.align		8
.nv.constant4:
        /*0000*/ 	.dword	__assertfail
	.align		8
        /*0008*/ 	.dword	__unnamed_1
	.align		8
        /*0010*/ 	.dword	_ZN40_INTERNAL_baf1ef73_4_k_cu_a69fb1ea_289544cuda3std3__45__cpo5beginE
	.align		8
        /*0018*/ 	.dword	_ZN40_INTERNAL_baf1ef73_4_k_cu_a69fb1ea_289544cuda3std3__45__cpo3endE
	.align		8
        /*0020*/ 	.dword	_ZN40_INTERNAL_baf1ef73_4_k_cu_a69fb1ea_289544cuda3std3__45__cpo6cbeginE
	.align		8
        /*0028*/ 	.dword	_ZN40_INTERNAL_baf1ef73_4_k_cu_a69fb1ea_289544cuda3std3__45__cpo4cendE
	.align		8
        /*0030*/ 	.dword	_ZN40_INTERNAL_baf1ef73_4_k_cu_a69fb1ea_289544cuda3std3__442_GLOBAL__N__baf1ef73_4_k_cu_a69fb1ea_289546ignoreE
	.align		8
        /*0038*/ 	.dword	_ZN40_INTERNAL_baf1ef73_4_k_cu_a69fb1ea_289544cuda3std3__419piecewise_constructE
	.align		8
        /*0040*/ 	.dword	_ZN40_INTERNAL_baf1ef73_4_k_cu_a69fb1ea_289544cuda3std3__48in_placeE
	.align		8
        /*0048*/ 	.dword	_ZN40_INTERNAL_baf1ef73_4_k_cu_a69fb1ea_289544cuda3std6ranges3__45__cpo4swapE
	.align		8
        /*0050*/ 	.dword	_ZN40_INTERNAL_baf1ef73_4_k_cu_a69fb1ea_289544cuda3std6ranges3__45__cpo9iter_moveE
	.align		8
        /*0058*/ 	.dword	_ZN40_INTERNAL_baf1ef73_4_k_cu_a69fb1ea_289544cute7productE
	.align		8
        /*0060*/ 	.dword	_ZN40_INTERNAL_baf1ef73_4_k_cu_a69fb1ea_289544cute1_E
	.align		8
        /*0068*/ 	.dword	$str$22
	.align		8
        /*0070*/ 	.dword	$str$23


//--------------------- .text._ZN7cutlass13device_kernelINS_4gemm6kernel13GemmUniversalIN4cute5tupleIJiiiiEEENS1_10collective13CollectiveMmaINS1_34MainloopSm90TmaGmmaWarpSpecializedILi28ENS5_IJNS4_1CILi4EEENSA_ILi2EEENSA_ILi1EEEEEENS1_32KernelTmaWarpSpecializedPingpongEEENS5_IJNSA_ILi64EEESH_NSA_ILi32EEEEEENS_10bfloat16_tENS5_IJlSD_lEEESK_SL_NS4_8TiledMMAINS4_8MMA_AtomIJNS4_4SM904GMMA27MMA_64x64x16_F32BF16BF16_SSILNSP_5MajorE0ELSR_0ELNSP_7ScaleInE1ELSS_1EEEEEENS4_6LayoutINS5_IJSD_SD_SD_EEENS5_IJNSA_ILi0EEESX_SX_EEEEENS5_IJNS4_10UnderscoreES10_S10_EEEEENS4_23SM90_TMA_LOAD_MULTICASTENS4_14ComposedLayoutINS4_7SwizzleILi2ELi4ELi3EEENS4_18smem_ptr_flag_bitsILi16EEENSV_INS5_IJNSA_ILi8EEESI_EEENS5_IJSI_SD_EEEEEEEvNS4_8identityES13_S1D_vS1E_EENS_8epilogue10collective6detail29Sm90TmaWarpSpecializedAdapterINS1H_15DefaultEpilogueISK_SL_SL_NS1G_6thread17LinearCombinationISK_Li1EffLNS1L_9ScaleType4KindE0ELNS_15FloatRoundStyleE2ESK_EENS1_15EpilogueDefaultEEEEEvvEEEEvNT_6ParamsE --------------------------
	.section	.text._ZN7cutlass13device_kernelINS_4gemm6kernel13GemmUniversalIN4cute5tupleIJiiiiEEENS1_10collective13CollectiveMmaINS1_34MainloopSm90TmaGmmaWarpSpecializedILi28ENS5_IJNS4_1CILi4EEENSA_ILi2EEENSA_ILi1EEEEEENS1_32KernelTmaWarpSpecializedPingpongEEENS5_IJNSA_ILi64EEESH_NSA_ILi32EEEEEENS_10bfloat16_tENS5_IJlSD_lEEESK_SL_NS4_8TiledMMAINS4_8MMA_AtomIJNS4_4SM904GMMA27MMA_64x64x16_F32BF16BF16_SSILNSP_5MajorE0ELSR_0ELNSP_7ScaleInE1ELSS_1EEEEEENS4_6LayoutINS5_IJSD_SD_SD_EEENS5_IJNSA_ILi0EEESX_SX_EEEEENS5_IJNS4_10UnderscoreES10_S10_EEEEENS4_23SM90_TMA_LOAD_MULTICASTENS4_14ComposedLayoutINS4_7SwizzleILi2ELi4ELi3EEENS4_18smem_ptr_flag_bitsILi16EEENSV_INS5_IJNSA_ILi8EEESI_EEENS5_IJSI_SD_EEEEEEEvNS4_8identityES13_S1D_vS1E_EENS_8epilogue10collective6detail29Sm90TmaWarpSpecializedAdapterINS1H_15DefaultEpilogueISK_SL_SL_NS1G_6thread17LinearCombinationISK_Li1EffLNS1L_9ScaleType4KindE0ELNS_15FloatRoundStyleE2ESK_EENS1_15EpilogueDefaultEEEEEvvEEEEvNT_6ParamsE,"ax",@progbits
	.align	128
.text._ZN7cutlass13device_kernelINS_4gemm6kernel13GemmUniversalIN4cute5tupleIJiiiiEEENS1_10collective13CollectiveMmaINS1_34MainloopSm90TmaGmmaWarpSpecializedILi28ENS5_IJNS4_1CILi4EEENSA_ILi2EEENSA_ILi1EEEEEENS1_32KernelTmaWarpSpecializedPingpongEEENS5_IJNSA_ILi64EEESH_NSA_ILi32EEEEEENS_10bfloat16_tENS5_IJlSD_lEEESK_SL_NS4_8TiledMMAINS4_8MMA_AtomIJNS4_4SM904GMMA27MMA_64x64x16_F32BF16BF16_SSILNSP_5MajorE0ELSR_0ELNSP_7ScaleInE1ELSS_1EEEEEENS4_6LayoutINS5_IJSD_SD_SD_EEENS5_IJNSA_ILi0EEESX_SX_EEEEENS5_IJNS4_10UnderscoreES10_S10_EEEEENS4_23SM90_TMA_LOAD_MULTICASTENS4_14ComposedLayoutINS4_7SwizzleILi2ELi4ELi3EEENS4_18smem_ptr_flag_bitsILi16EEENSV_INS5_IJNSA_ILi8EEESI_EEENS5_IJSI_SD_EEEEEEEvNS4_8identityES13_S1D_vS1E_EENS_8epilogue10collective6detail29Sm90TmaWarpSpecializedAdapterINS1H_15DefaultEpilogueISK_SL_SL_NS1G_6thread17LinearCombinationISK_Li1EffLNS1L_9ScaleType4KindE0ELNS_15FloatRoundStyleE2ESK_EENS1_15EpilogueDefaultEEEEEvvEEEEvNT_6ParamsE:
        .type           _ZN7cutlass13device_kernelINS_4gemm6kernel13GemmUniversalIN4cute5tupleIJiiiiEEENS1_10collective13CollectiveMmaINS1_34MainloopSm90TmaGmmaWarpSpecializedILi28ENS5_IJNS4_1CILi4EEENSA_ILi2EEENSA_ILi1EEEEEENS1_32KernelTmaWarpSpecializedPingpongEEENS5_IJNSA_ILi64EEESH_NSA_ILi32EEEEEENS_10bfloat16_tENS5_IJlSD_lEEESK_SL_NS4_8TiledMMAINS4_8MMA_AtomIJNS4_4SM904GMMA27MMA_64x64x16_F32BF16BF16_SSILNSP_5MajorE0ELSR_0ELNSP_7ScaleInE1ELSS_1EEEEEENS4_6LayoutINS5_IJSD_SD_SD_EEENS5_IJNSA_ILi0EEESX_SX_EEEEENS5_IJNS4_10UnderscoreES10_S10_EEEEENS4_23SM90_TMA_LOAD_MULTICASTENS4_14ComposedLayoutINS4_7SwizzleILi2ELi4ELi3EEENS4_18smem_ptr_flag_bitsILi16EEENSV_INS5_IJNSA_ILi8EEESI_EEENS5_IJSI_SD_EEEEEEEvNS4_8identityES13_S1D_vS1E_EENS_8epilogue10collective6detail29Sm90TmaWarpSpecializedAdapterINS1H_15DefaultEpilogueISK_SL_SL_NS1G_6thread17LinearCombinationISK_Li1EffLNS1L_9ScaleType4KindE0ELNS_15FloatRoundStyleE2ESK_EENS1_15EpilogueDefaultEEEEEvvEEEEvNT_6ParamsE,@function
        .size           _ZN7cutlass13device_kernelINS_4gemm6kernel13GemmUniversalIN4cute5tupleIJiiiiEEENS1_10collective13CollectiveMmaINS1_34MainloopSm90TmaGmmaWarpSpecializedILi28ENS5_IJNS4_1CILi4EEENSA_ILi2EEENSA_ILi1EEEEEENS1_32KernelTmaWarpSpecializedPingpongEEENS5_IJNSA_ILi64EEESH_NSA_ILi32EEEEEENS_10bfloat16_tENS5_IJlSD_lEEESK_SL_NS4_8TiledMMAINS4_8MMA_AtomIJNS4_4SM904GMMA27MMA_64x64x16_F32BF16BF16_SSILNSP_5MajorE0ELSR_0ELNSP_7ScaleInE1ELSS_1EEEEEENS4_6LayoutINS5_IJSD_SD_SD_EEENS5_IJNSA_ILi0EEESX_SX_EEEEENS5_IJNS4_10UnderscoreES10_S10_EEEEENS4_23SM90_TMA_LOAD_MULTICASTENS4_14ComposedLayoutINS4_7SwizzleILi2ELi4ELi3EEENS4_18smem_ptr_flag_bitsILi16EEENSV_INS5_IJNSA_ILi8EEESI_EEENS5_IJSI_SD_EEEEEEEvNS4_8identityES13_S1D_vS1E_EENS_8epilogue10collective6detail29Sm90TmaWarpSpecializedAdapterINS1H_15DefaultEpilogueISK_SL_SL_NS1G_6thread17LinearCombinationISK_Li1EffLNS1L_9ScaleType4KindE0ELNS_15FloatRoundStyleE2ESK_EENS1_15EpilogueDefaultEEEEEvvEEEEvNT_6ParamsE,(.L_x_186 - _ZN7cutlass13device_kernelINS_4gemm6kernel13GemmUniversalIN4cute5tupleIJiiiiEEENS1_10collective13CollectiveMmaINS1_34MainloopSm90TmaGmmaWarpSpecializedILi28ENS5_IJNS4_1CILi4EEENSA_ILi2EEENSA_ILi1EEEEEENS1_32KernelTmaWarpSpecializedPingpongEEENS5_IJNSA_ILi64EEESH_NSA_ILi32EEEEEENS_10bfloat16_tENS5_IJlSD_lEEESK_SL_NS4_8TiledMMAINS4_8MMA_AtomIJNS4_4SM904GMMA27MMA_64x64x16_F32BF16BF16_SSILNSP_5MajorE0ELSR_0ELNSP_7ScaleInE1ELSS_1EEEEEENS4_6LayoutINS5_IJSD_SD_SD_EEENS5_IJNSA_ILi0EEESX_SX_EEEEENS5_IJNS4_10UnderscoreES10_S10_EEEEENS4_23SM90_TMA_LOAD_MULTICASTENS4_14ComposedLayoutINS4_7SwizzleILi2ELi4ELi3EEENS4_18smem_ptr_flag_bitsILi16EEENSV_INS5_IJNSA_ILi8EEESI_EEENS5_IJSI_SD_EEEEEEEvNS4_8identityES13_S1D_vS1E_EENS_8epilogue10collective6detail29Sm90TmaWarpSpecializedAdapterINS1H_15DefaultEpilogueISK_SL_SL_NS1G_6thread17LinearCombinationISK_Li1EffLNS1L_9ScaleType4KindE0ELNS_15FloatRoundStyleE2ESK_EENS1_15EpilogueDefaultEEEEEvvEEEEvNT_6ParamsE)
        .other          _ZN7cutlass13device_kernelINS_4gemm6kernel13GemmUniversalIN4cute5tupleIJiiiiEEENS1_10collective13CollectiveMmaINS1_34MainloopSm90TmaGmmaWarpSpecializedILi28ENS5_IJNS4_1CILi4EEENSA_ILi2EEENSA_ILi1EEEEEENS1_32KernelTmaWarpSpecializedPingpongEEENS5_IJNSA_ILi64EEESH_NSA_ILi32EEEEEENS_10bfloat16_tENS5_IJlSD_lEEESK_SL_NS4_8TiledMMAINS4_8MMA_AtomIJNS4_4SM904GMMA27MMA_64x64x16_F32BF16BF16_SSILNSP_5MajorE0ELSR_0ELNSP_7ScaleInE1ELSS_1EEEEEENS4_6LayoutINS5_IJSD_SD_SD_EEENS5_IJNSA_ILi0EEESX_SX_EEEEENS5_IJNS4_10UnderscoreES10_S10_EEEEENS4_23SM90_TMA_LOAD_MULTICASTENS4_14ComposedLayoutINS4_7SwizzleILi2ELi4ELi3EEENS4_18smem_ptr_flag_bitsILi16EEENSV_INS5_IJNSA_ILi8EEESI_EEENS5_IJSI_SD_EEEEEEEvNS4_8identityES13_S1D_vS1E_EENS_8epilogue10collective6detail29Sm90TmaWarpSpecializedAdapterINS1H_15DefaultEpilogueISK_SL_SL_NS1G_6thread17LinearCombinationISK_Li1EffLNS1L_9ScaleType4KindE0ELNS_15FloatRoundStyleE2ESK_EENS1_15EpilogueDefaultEEEEEvvEEEEvNT_6ParamsE,@"STO_CUDA_ENTRY STV_DEFAULT"
_ZN7cutlass13device_kernelINS_4gemm6kernel13GemmUniversalIN4cute5tupleIJiiiiEEENS1_10collective13CollectiveMmaINS1_34MainloopSm90TmaGmmaWarpSpecializedILi28ENS5_IJNS4_1CILi4EEENSA_ILi2EEENSA_ILi1EEEEEENS1_32KernelTmaWarpSpecializedPingpongEEENS5_IJNSA_ILi64EEESH_NSA_ILi32EEEEEENS_10bfloat16_tENS5_IJlSD_lEEESK_SL_NS4_8TiledMMAINS4_8MMA_AtomIJNS4_4SM904GMMA27MMA_64x64x16_F32BF16BF16_SSILNSP_5MajorE0ELSR_0ELNSP_7ScaleInE1ELSS_1EEEEEENS4_6LayoutINS5_IJSD_SD_SD_EEENS5_IJNSA_ILi0EEESX_SX_EEEEENS5_IJNS4_10UnderscoreES10_S10_EEEEENS4_23SM90_TMA_LOAD_MULTICASTENS4_14ComposedLayoutINS4_7SwizzleILi2ELi4ELi3EEENS4_18smem_ptr_flag_bitsILi16EEENSV_INS5_IJNSA_ILi8EEESI_EEENS5_IJSI_SD_EEEEEEEvNS4_8identityES13_S1D_vS1E_EENS_8epilogue10collective6detail29Sm90TmaWarpSpecializedAdapterINS1H_15DefaultEpilogueISK_SL_SL_NS1G_6thread17LinearCombinationISK_Li1EffLNS1L_9ScaleType4KindE0ELNS_15FloatRoundStyleE2ESK_EENS1_15EpilogueDefaultEEEEEvvEEEEvNT_6ParamsE:
[----:B------:R-:W0:Y:S02]  /*0000*/  LDC R1, c[0x0][0x28] ;  /* 0x00000a00ff017b82 */ /* 0x000e240000000800 */
[----:B0-----:R-:W-:Y:S01]  /*0010*/  VIADD R1, R1, 0xfffffff8 ;  /* 0xfffffff801017836 */ /* 0x001fe20000000000 */
[----:B------:R-:W0:Y:S01]  /*0020*/  S2R R4, SR_TID.X ;  /* 0x0000000000047919 */ /* 0x000e220000002100 */
[----:B------:R-:W-:Y:S01]  /*0030*/  ELECT P0, URZ, PT ;  /* 0x00000000003f782f */ /* 0x000fe20003800000 */
[----:B------:R-:W-:Y:S01]  /*0040*/  BSSY B0, `(.L_x_0) ;  /* 0x000000f000007945 */ /* 0x000fe20003800000 */
[--C-:B0-----:R-:W-:Y:S02]  /*0050*/  SHF.R.U32.HI R2, RZ, 0x5, R4.reuse ;  /* 0x00000005ff027819 */ /* 0x101fe40000011604 */
[----:B------:R-:W-:-:S03]  /*0060*/  SHF.R.U32.HI R7, RZ, 0x7, R4 ;  /* 0x00000007ff077819 */ /* 0x000fc60000011604 */
[----:B------:R-:W0:Y:S04]  /*0070*/  SHFL.IDX PT, R5, R2, RZ, 0x1f ;  /* 0x00001fff02057589 */ /* 0x000e2800000e0000 */
[----:B------:R1:W2:Y:S01]  /*0080*/  SHFL.IDX PT, R10, R7, RZ, 0x1f ;  /* 0x00001fff070a7589 */ /* 0x0002a200000e0000 */
[----:B0-----:R-:W-:-:S13]  /*0090*/  ISETP.NE.OR P0, PT, R5, RZ, !P0 ;  /* 0x000000ff0500720c */ /* 0x001fda0004705670 */
[----:B-12---:R-:W-:Y:S05]  /*00a0*/  @P0 BRA `(.L_x_1) ;  /* 0x0000000000200947 */ /* 0x006fea0003800000 */
[----:B------:R-:W-:Y:S02]  /*00b0*/  ULDC.64 UR4, c[0x0][0x198] ;  /* 0x0000660000047ab9 */ /* 0x000fe40000000a00 */
[----:B------:R-:W-:Y:S02]  /*00c0*/  UIADD3 UR6, UP0, UR4, 0xf0, URZ ;  /* 0x000000f004067890 */ /* 0x000fe4000ff1e03f */
[----:B------:R-:W-:Y:S02]  /*00d0*/  UIADD3 UR4, UP1, UR4, 0x1f0, URZ ;  /* 0x000001f004047890 */ /* 0x000fe4000ff3e03f */
[----:B------:R-:W-:Y:S02]  /*00e0*/  UIADD3.X UR7, URZ, UR5, URZ, UP0, !UPT ;  /* 0x000000053f077290 */ /* 0x000fe400087fe43f */
[----:B------:R-:W-:-:S07]  /*00f0*/  UIADD3.X UR5, URZ, UR5, URZ, UP1, !UPT ;  /* 0x000000053f057290 */ /* 0x000fce0008ffe43f */
[----:B------:R0:W-:Y:S02]  /*0100*/  UTMACCTL.PF [UR6] ;  /* 0x00000000060079b9 */ /* 0x0001e40008040000 */
[----:B------:R0:W-:Y:S02]  /*0110*/  UTMACCTL.PF [UR4] ;  /* 0x00000000040079b9 */ /* 0x0001e40008040000 */
[----:B0-----:R-:W-:Y:S01]  /*0120*/  NOP ;  /* 0x0000000000007918 */ /* 0x001fe20000000000 */
.L_x_1:
[----:B------:R-:W-:Y:S05]  /*0130*/  BSYNC B0 ;  /* 0x0000000000007941 */ /* 0x000fea0003800000 */
.L_x_0:
[----:B------:R-:W0:Y:S01]  /*0140*/  SHFL.IDX PT, R8, R2, RZ, 0x1f ;  /* 0x00001fff02087589 */ /* 0x000e2200000e0000 */
[----:B------:R-:W-:-:S04]  /*0150*/  SHF.R.S32.HI R3, RZ, 0x1f, R4 ;  /* 0x0000001fff037819 */ /* 0x000fc80000011404 */
[----:B------:R-:W-:-:S04]  /*0160*/  LEA.HI R3, R3, R4, RZ, 0x7 ;  /* 0x0000000403037211 */ /* 0x000fc800078f38ff */
[----:B------:R-:W-:-:S05]  /*0170*/  LOP3.LUT R3, R3, 0xffffff80, RZ, 0xc0, !PT ;  /* 0xffffff8003037812 */ /* 0x000fca00078ec0ff */
[----:B------:R-:W-:Y:S01]  /*0180*/  IMAD.IADD R3, R4, 0x1, -R3 ;  /* 0x0000000104037824 */ /* 0x000fe200078e0a03 */
[----:B0-----:R-:W-:-:S13]  /*0190*/  ISETP.NE.AND P0, PT, R8, RZ, PT ;  /* 0x000000ff0800720c */ /* 0x001fda0003f05270 */
[----:B------:R-:W-:Y:S05]  /*01a0*/  @P0 BRA `(.L_x_2) ;  /* 0x0000000400240947 */ /* 0x000fea0003800000 */
[----:B------:R-:W-:Y:S01]  /*01b0*/  ELECT P0, URZ, PT ;  /* 0x00000000003f782f */ /* 0x000fe20003800000 */
[----:B------:R-:W-:-:S12]  /*01c0*/  BSSY B0, `(.L_x_2) ;  /* 0x0000047000007945 */ /* 0x000fd80003800000 */
[----:B------:R-:W-:Y:S05]  /*01d0*/  @!P0 BRA `(.L_x_3) ;  /* 0x0000000400148947 */ /* 0x000fea0003800000 */
[----:B------:R-:W0:Y:S01]  /*01e0*/  S2UR UR8, SR_CgaCtaId ;  /* 0x00000000000879c3 */ /* 0x000e220000008800 */
[----:B------:R-:W-:Y:S01]  /*01f0*/  UMOV UR4, 0x400 ;  /* 0x0000040000047882 */ /* 0x000fe20000000000 */
[----:B------:R-:W-:Y:S01]  /*0200*/  UMOV UR5, 0x1 ;  /* 0x0000000100057882 */ /* 0x000fe20000000000 */
[----:B------:R-:W-:Y:S02]  /*0210*/  UMOV UR6, 0x5 ;  /* 0x0000000500067882 */ /* 0x000fe40000000000 */
[----:B------:R-:W-:-:S04]  /*0220*/  UIADD3 UR6, -UR6, 0x100000, URZ ;  /* 0x0010000006067890 */ /* 0x000fc8000fffe13f */
[----:B------:R-:W-:Y:S02]  /*0230*/  USHF.L.U32 UR7, UR6, 0xb, URZ ;  /* 0x0000000b06077899 */ /* 0x000fe4000800063f */
[----:B------:R-:W-:Y:S02]  /*0240*/  USHF.L.U32 UR6, UR6, 0x1, URZ ;  /* 0x0000000106067899 */ /* 0x000fe4000800063f */
[----:B0-----:R-:W-:Y:S02]  /*0250*/  ULEA UR8, UR8, UR4, 0x18 ;  /* 0x0000000408087291 */ /* 0x001fe4000f8ec03f */
[----:B------:R-:W-:-:S04]  /*0260*/  UIADD3 UR4, -UR5, 0x100000, URZ ;  /* 0x0010000005047890 */ /* 0x000fc8000fffe13f */
[----:B------:R-:W-:Y:S02]  /*0270*/  USHF.L.U32 UR5, UR4, 0xb, URZ ;  /* 0x0000000b04057899 */ /* 0x000fe4000800063f */
[----:B------:R-:W-:Y:S01]  /*0280*/  USHF.L.U32 UR4, UR4, 0x1, URZ ;  /* 0x0000000104047899 */ /* 0x000fe2000800063f */
[----:B------:R-:W0:Y:S11]  /*0290*/  FENCE.VIEW.ASYNC.S ;  /* 0x00000000000073c6 */ /* 0x000e360000000000 */
[----:B0-----:R0:W1:Y:S01]  /*02a0*/  SYNCS.EXCH.64 URZ, [UR8], UR4 ;  /* 0x00000004083f75b2 */ /* 0x0010620008000100 */
[----:B------:R0:W2:Y:S01]  /*02b0*/  SYNCS.EXCH.64 URZ, [UR8+0xe0], UR6 ;  /* 0x0000e006083f75b2 */ /* 0x0000a20008000100 */
[----:B------:R0:W3:Y:S01]  /*02c0*/  SYNCS.EXCH.64 URZ, [UR8+0x8], UR4 ;  /* 0x00000804083f75b2 */ /* 0x0000e20008000100 */
[----:B------:R0:W4:Y:S01]  /*02d0*/  SYNCS.EXCH.64 URZ, [UR8+0xe8], UR6 ;  /* 0x0000e806083f75b2 */ /* 0x0001220008000100 */
[----:B------:R0:W0:Y:S01]  /*02e0*/  SYNCS.EXCH.64 URZ, [UR8+0x10], UR4 ;  /* 0x00001004083f75b2 */ /* 0x0000220008000100 */
        /* <DEDUP_REMOVED lines=51> */
[----:B-1234-:R-:W-:Y:S01]  /*0620*/  NOP ;  /* 0x0000000000007918 */ /* 0x01efe20000000000 */
.L_x_3:
[----:B0-----:R-:W-:Y:S05]  /*0630*/  BSYNC B0 ;  /* 0x0000000000007941 */ /* 0x001fea0003800000 */
.L_x_2:
[----:B------:R-:W0:Y:S01]  /*0640*/  S2UR UR12, SR_CTAID.X ;  /* 0x00000000000c79c3 */ /* 0x000e220000002500 */
[----:B------:R-:W-:Y:S01]  /*0650*/  SHF.R.S32.HI R0, RZ, 0x1f, R3 ;  /* 0x0000001fff007819 */ /* 0x000fe20000011403 */
[----:B------:R-:W1:Y:S01]  /*0660*/  SHFL.IDX PT, R15, R2, RZ, 0x1f ;  /* 0x00001fff020f7589 */ /* 0x000e6200000e0000 */
[----:B------:R-:W-:Y:S02]  /*0670*/  SHF.R.S32.HI R11, RZ, 0x1f, R8 ;  /* 0x0000001fff0b7819 */ /* 0x000fe40000011408 */
[----:B------:R-:W-:Y:S02]  /*0680*/  ELECT P0, URZ, PT ;  /* 0x00000000003f782f */ /* 0x000fe40003800000 */
[----:B------:R-:W-:Y:S01]  /*0690*/  LEA.HI R6, R0, R3, RZ, 0x3 ;  /* 0x0000000300067211 */ /* 0x000fe200078f18ff */
[----:B------:R2:W3:Y:S01]  /*06a0*/  SHFL.IDX PT, R13, R2, RZ, 0x1f ;  /* 0x00001fff020d7589 */ /* 0x0004e200000e0000 */
[----:B------:R-:W-:Y:S02]  /*06b0*/  LEA.HI R11, R11, R8, RZ, 0x2 ;  /* 0x000000080b0b7211 */ /* 0x000fe400078f10ff */
[----:B------:R-:W-:-:S02]  /*06c0*/  ELECT P1, URZ, PT ;  /* 0x00000000003f782f */ /* 0x000fc40003820000 */
[--C-:B------:R-:W-:Y:S01]  /*06d0*/  SHF.R.S32.HI R9, RZ, 0x3, R6.reuse ;  /* 0x00000003ff097819 */ /* 0x100fe20000011406 */
[----:B------:R-:W-:Y:S01]  /*06e0*/  ULDC UR4, c[0x0][0x150] ;  /* 0x0000540000047ab9 */ /* 0x000fe20000000800 */
[----:B------:R-:W-:Y:S01]  /*06f0*/  SHF.R.S32.HI R12, RZ, 0x1f, R6 ;  /* 0x0000001fff0c7819 */ /* 0x000fe20000011406 */
[----:B------:R-:W4:Y:S01]  /*0700*/  LDC R14, c[0x0][0x140] ;  /* 0x00005000ff0e7b82 */ /* 0x000f220000000800 */
[----:B------:R-:W5:Y:S01]  /*0710*/  S2R R6, SR_CTAID.Y ;  /* 0x0000000000067919 */ /* 0x000f620000002600 */
[----:B------:R-:W-:Y:S01]  /*0720*/  LOP3.LUT R11, R11, 0x3ffffffc, RZ, 0xc0, !PT ;  /* 0x3ffffffc0b0b7812 */ /* 0x000fe200078ec0ff */
[----:B------:R-:W-:Y:S01]  /*0730*/  UMOV UR11, 0x80 ;  /* 0x00000080000b7882 */ /* 0x000fe20000000000 */
[----:B------:R-:W-:Y:S01]  /*0740*/  LEA.HI R12, R12, R9, RZ, 0x2 ;  /* 0x000000090c0c7211 */ /* 0x000fe200078f10ff */
[----:B------:R-:W-:Y:S01]  /*0750*/  NOP ;  /* 0x0000000000007918 */ /* 0x000fe20000000000 */
[----:B--2---:R-:W-:Y:S01]  /*0760*/  SHF.R.S32.HI R2, RZ, 0x1f, R5 ;  /* 0x0000001fff027819 */ /* 0x004fe20000011405 */
[----:B------:R-:W-:Y:S01]  /*0770*/  IMAD.IADD R11, R8, 0x1, -R11 ;  /* 0x00000001080b7824 */ /* 0x000fe200078e0a0b */
[----:B------:R-:W-:Y:S01]  /*0780*/  LOP3.LUT R12, R12, 0xfffffffc, RZ, 0xc0, !PT ;  /* 0xfffffffc0c0c7812 */ /* 0x000fe200078ec0ff */
[----:B------:R-:W2:Y:S01]  /*0790*/  LDC R25, c[0x0][0x148] ;  /* 0x00005200ff197b82 */ /* 0x000ea20000000800 */
[----:B------:R-:W-:Y:S01]  /*07a0*/  LEA.HI R2, R2, R5, RZ, 0x2 ;  /* 0x0000000502027211 */ /* 0x000fe200078f10ff */
[----:B------:R-:W-:Y:S01]  /*07b0*/  NOP ;  /* 0x0000000000007918 */ /* 0x000fe20000000000 */
[C---:B------:R-:W-:Y:S01]  /*07c0*/  VIADD R35, R10.reuse, 0xffffffff ;  /* 0xffffffff0a237836 */ /* 0x040fe20000000000 */
[----:B------:R-:W-:Y:S01]  /*07d0*/  ISETP.NE.AND P3, PT, R10, RZ, PT ;  /* 0x000000ff0a00720c */ /* 0x000fe20003f65270 */
[----:B------:R-:W-:Y:S01]  /*07e0*/  IMAD.IADD R12, R9, 0x1, -R12 ;  /* 0x00000001090c7824 */ /* 0x000fe200078e0a0c */
[----:B0-----:R-:W-:Y:S01]  /*07f0*/  I2FP.F32.U32 R9, UR12 ;  /* 0x0000000c00097c45 */ /* 0x001fe20008201000 */
[----:B------:R-:W-:Y:S01]  /*0800*/  IMAD.MOV.U32 R57, RZ, RZ, 0x1 ;  /* 0x00000001ff397424 */ /* 0x000fe200078e00ff */
[----:B-1----:R-:W-:Y:S01]  /*0810*/  ISETP.NE.OR P0, PT, R15, RZ, !P0 ;  /* 0x000000ff0f00720c */ /* 0x002fe20004705670 */
[----:B------:R-:W-:Y:S01]  /*0820*/  IMAD R11, R11, 0x4, R12 ;  /* 0x000000040b0b7824 */ /* 0x000fe200078e020c */
[----:B---3--:R-:W-:Y:S01]  /*0830*/  ISETP.NE.OR P1, PT, R13, RZ, !P1 ;  /* 0x000000ff0d00720c */ /* 0x008fe20004f25670 */
[----:B------:R-:W-:Y:S01]  /*0840*/  FMUL R9, R9, UR4 ;  /* 0x0000000409097c20 */ /* 0x000fe20008400000 */
[----:B------:R-:W0:Y:S01]  /*0850*/  LDC R13, c[0x0][0x144] ;  /* 0x00005100ff0d7b82 */ /* 0x000e220000000800 */
[----:B------:R-:W-:Y:S01]  /*0860*/  LOP3.LUT R2, R2, 0xfffffffc, RZ, 0xc0, !PT ;  /* 0xfffffffc02027812 */ /* 0x000fe200078ec0ff */
[----:B------:R-:W-:Y:S01]  /*0870*/  ULDC UR4, c[0x0][0x154] ;  /* 0x0000550000047ab9 */ /* 0x000fe20000000800 */
[----:B------:R-:W-:Y:S01]  /*0880*/  SHF.R.S32.HI R8, RZ, 0x1f, R11 ;  /* 0x0000001fff087819 */ /* 0x000fe2000001140b */
[----:B------:R-:W-:Y:S01]  /*0890*/  IMAD.SHL.U32 R56, R11, 0x4, RZ ;  /* 0x000000040b387824 */ /* 0x000fe200078e00ff */
[----:B------:R-:W1:Y:S01]  /*08a0*/  F2I.U32.TRUNC.NTZ R9, R9 ;  /* 0x0000000900097305 */ /* 0x000e62000020f000 */
[----:B------:R-:W-:Y:S01]  /*08b0*/  IMAD.IADD R5, R5, 0x1, -R2 ;  /* 0x0000000105057824 */ /* 0x000fe200078e0a02 */
[----:B------:R-:W-:-:S02]  /*08c0*/  LEA.HI R8, R8, R11, RZ, 0x2 ;  /* 0x0000000b08087211 */ /* 0x000fc400078f10ff */
[----:B------:R-:W-:Y:S01]  /*08d0*/  VOTEU.ALL UP2, P0 ;  /* 0x00000000003f7886 */ /* 0x000fe20000040000 */
[----:B------:R-:W-:Y:S01]  /*08e0*/  LOP3.LUT R56, R11, 0xc, R56, 0x78, !PT ;  /* 0x0000000c0b387812 */ /* 0x000fe200078e7838 */
[----:B------:R-:W-:Y:S01]  /*08f0*/  VOTEU.ALL UP3, P1 ;  /* 0x00000000003f7886 */ /* 0x000fe20000860000 */
[----:B-----5:R-:W-:Y:S01]  /*0900*/  I2FP.F32.U32 R2, R6 ;  /* 0x0000000600027245 */ /* 0x020fe20000201000 */
[----:B------:R-:W-:Y:S01]  /*0910*/  VOTEU.ALL UP4, P1 ;  /* 0x00000000003f7886 */ /* 0x000fe20000880000 */
[----:B------:R-:W3:Y:S01]  /*0920*/  @!UP2 S2UR UR7, SR_CgaCtaId ;  /* 0x000000000007a9c3 */ /* 0x000ee20000008800 */
[----:B------:R-:W-:Y:S01]  /*0930*/  LOP3.LUT R8, R8, 0xfffffffc, RZ, 0xc0, !PT ;  /* 0xfffffffc08087812 */ /* 0x000fe200078ec0ff */
[----:B------:R-:W-:Y:S01]  /*0940*/  @!UP2 UMOV UR6, 0x400 ;  /* 0x000004000006a882 */ /* 0x000fe20000000000 */
[----:B------:R-:W-:Y:S01]  /*0950*/  FMUL R2, R2, UR4 ;  /* 0x0000000402027c20 */ /* 0x000fe20008400000 */
[----:B------:R-:W-:Y:S01]  /*0960*/  UMOV UR4, 0x20 ;  /* 0x0000002000047882 */ /* 0x000fe20000000000 */
[----:B------:R-:W-:Y:S01]  /*0970*/  @!UP3 UMOV UR9, 0x400 ;  /* 0x000004000009b882 */ /* 0x000fe20000000000 */
[----:B-1----:R-:W-:Y:S01]  /*0980*/  IMAD.MOV R12, RZ, RZ, -R9 ;  /* 0x000000ffff0c7224 */ /* 0x002fe200078e0a09 */
[----:B------:R-:W-:-:S04]  /*0990*/  @!UP2 UIADD3 UR4, -UR4, 0x100000, URZ ;  /* 0x001000000404a890 */ /* 0x000fc8000fffe13f */
[----:B------:R-:W-:Y:S02]  /*09a0*/  @!UP2 USHF.L.U32 UR5, UR4, 0xb, URZ ;  /* 0x0000000b0405a899 */ /* 0x000fe4000800063f */
[----:B------:R-:W-:Y:S01]  /*09b0*/  @!UP2 USHF.L.U32 UR4, UR4, 0x1, URZ ;  /* 0x000000010404a899 */ /* 0x000fe2000800063f */
[----:B------:R-:W1:Y:S01]  /*09c0*/  @!UP3 S2UR UR10, SR_CgaCtaId ;  /* 0x00000000000ab9c3 */ /* 0x000e620000008800 */
[----:B------:R-:W-:Y:S01]  /*09d0*/  IMAD.IADD R8, R11, 0x1, -R8 ;  /* 0x000000010b087824 */ /* 0x000fe200078e0a08 */
[----:B------:R-:W5:Y:S01]  /*09e0*/  F2I.U32.TRUNC.NTZ R2, R2 ;  /* 0x0000000200027305 */ /* 0x000f62000020f000 */
[----:B0-----:R-:W-:Y:S01]  /*09f0*/  IMAD R21, R13, R12, UR12 ;  /* 0x0000000c0d157e24 */ /* 0x001fe2000f8e020c */
[----:B------:R-:W-:Y:S01]  /*0a00*/  VOTEU.ALL UP5, P1 ;  /* 0x00000000003f7886 */ /* 0x000fe200008a0000 */
[----:B----4-:R-:W-:Y:S01]  /*0a10*/  ISETP.EQ.U32.AND P2, PT, R14, 0x1, PT ;  /* 0x000000010e00780c */ /* 0x010fe20003f42070 */
[----:B------:R-:W-:Y:S01]  /*0a20*/  VOTEU.ALL UP0, P0 ;  /* 0x00000000003f7886 */ /* 0x000fe20000000000 */
[----:B------:R-:W-:Y:S01]  /*0a30*/  VOTEU.ALL UP1, P0 ;  /* 0x00000000003f7886 */ /* 0x000fe20000020000 */
[----:B------:R-:W-:Y:S01]  /*0a40*/  ISETP.NE.AND P4, PT, R8, R21, PT ;  /* 0x000000150800720c */ /* 0x000fe20003f85270 */
[----:B------:R0:W4:Y:S01]  /*0a50*/  SHFL.IDX PT, R14, R7, RZ, 0x1f ;  /* 0x00001fff070e7589 */ /* 0x00012200000e0000 */
[----:B------:R-:W-:-:S02]  /*0a60*/  LOP3.LUT P0, RZ, R3, 0x7, RZ, 0xc0, !PT ;  /* 0x0000000703ff7812 */ /* 0x000fc4000780c0ff */
[----:B------:R-:W-:Y:S02]  /*0a70*/  ISETP.GE.U32.AND P6, PT, R35, 0x2, PT ;  /* 0x000000022300780c */ /* 0x000fe40003fc6070 */
[----:B------:R-:W-:Y:S01]  /*0a80*/  ISETP.LT.U32.AND P0, PT, R56, 0x8, !P0 ;  /* 0x000000083800780c */ /* 0x000fe20004701070 */
[----:B---3--:R-:W-:Y:S01]  /*0a90*/  @!UP2 ULEA UR8, UR7, UR6, 0x18 ;  /* 0x000000060708a291 */ /* 0x008fe2000f8ec03f */
[----:B-----5:R-:W-:Y:S01]  /*0aa0*/  IMAD.MOV R20, RZ, RZ, -R2 ;  /* 0x000000ffff147224 */ /* 0x020fe200078e0a02 */
[----:B------:R-:W-:-:S04]  /*0ab0*/  @!UP3 UIADD3 UR6, -UR11, 0x100000, URZ ;  /* 0x001000000b06b890 */ /* 0x000fc8000fffe13f */
[----:B------:R-:W-:Y:S02]  /*0ac0*/  @!UP3 USHF.L.U32 UR7, UR6, 0xb, URZ ;  /* 0x0000000b0607b899 */ /* 0x000fe4000800063f */
[----:B------:R-:W-:Y:S01]  /*0ad0*/  @!UP3 USHF.L.U32 UR6, UR6, 0x1, URZ ;  /* 0x000000010606b899 */ /* 0x000fe2000800063f */
[----:B------:R-:W-:Y:S01]  /*0ae0*/  VOTEU.ALL UP2, P1 ;  /* 0x00000000003f7886 */ /* 0x000fe20000840000 */
[----:B------:R-:W-:Y:S01]  /*0af0*/  @P4 SHF.R.S32.HI R9, RZ, 0x1f, R56 ;  /* 0x0000001fff094819 */ /* 0x000fe20000011438 */
[----:B--2---:R-:W-:Y:S01]  /*0b00*/  IMAD R2, R25, R20, R6 ;  /* 0x0000001419027224 */ /* 0x004fe200078e0206 */
[----:B-1----:R-:W-:Y:S02]  /*0b10*/  @!UP3 ULEA UR9, UR10, UR9, 0x18 ;  /* 0x000000090a09b291 */ /* 0x002fe4000f8ec03f */
[----:B------:R-:W-:Y:S01]  /*0b20*/  @P4 LEA.HI R9, R9, R56, RZ, 0x2 ;  /* 0x0000003809094211 */ /* 0x000fe200078f10ff */
[----:B------:R-:W-:Y:S01]  /*0b30*/  VOTEU.ALL UP3, P1 ;  /* 0x00000000003f7886 */ /* 0x000fe20000860000 */
[----:B------:R-:W-:Y:S01]  /*0b40*/  ISETP.NE.AND P1, PT, R5, 0x3, PT ;  /* 0x000000030500780c */ /* 0x000fe20003f25270 */
[----:B------:R-:W1:Y:S02]  /*0b50*/  FENCE.VIEW.ASYNC.S ;  /* 0x00000000000073c6 */ /* 0x000e640000000000 */
[----:B-1----:R0:W1:Y:S01]  /*0b60*/  @!UP0 SYNCS.EXCH.64 URZ, [UR8+0x1f0], UR4 ;  /* 0x0001f004083f85b2 */ /* 0x0020620008000100 */
[----:B------:R-:W-:-:S02]  /*0b70*/  @P4 SHF.R.S32.HI R9, RZ, 0x2, R9 ;  /* 0x00000002ff094819 */ /* 0x000fc40000011409 */
[----:B------:R-:W-:Y:S02]  /*0b80*/  ISETP.EQ.OR P1, PT, R5, RZ, !P1 ;  /* 0x000000ff0500720c */ /* 0x000fe40004f22670 */
[----:B------:R-:W-:Y:S02]  /*0b90*/  @P4 ISETP.NE.AND P5, PT, R9, R2, PT ;  /* 0x000000020900420c */ /* 0x000fe40003fa5270 */
[----:B------:R-:W-:Y:S02]  /*0ba0*/  ISETP.EQ.AND P1, PT, R10, RZ, P1 ;  /* 0x000000ff0a00720c */ /* 0x000fe40000f22270 */
[----:B------:R-:W-:Y:S02]  /*0bb0*/  SEL R2, RZ, 0x1, !P0 ;  /* 0x00000001ff027807 */ /* 0x000fe40004000000 */
[----:B------:R-:W-:Y:S02]  /*0bc0*/  @P4 SEL R57, RZ, 0x1, P5 ;  /* 0x00000001ff394807 */ /* 0x000fe40002800000 */
[----:B------:R-:W-:-:S02]  /*0bd0*/  SEL R16, RZ, 0x1, !P1 ;  /* 0x00000001ff107807 */ /* 0x000fc40004800000 */
[----:B------:R-:W-:Y:S01]  /*0be0*/  LOP3.LUT R57, R57, R2, RZ, 0xc0, !PT ;  /* 0x0000000239397212 */ /* 0x000fe200078ec0ff */
[----:B------:R0:W2:Y:S01]  /*0bf0*/  @!UP1 SYNCS.EXCH.64 URZ, [UR8+0x1f8], UR4 ;  /* 0x0001f804083f95b2 */ /* 0x0000a20008000100 */
[----:B------:R-:W-:Y:S01]  /*0c00*/  NOP ;  /* 0x0000000000007918 */ /* 0x000fe20000000000 */
[----:B------:R-:W-:Y:S01]  /*0c10*/  SEL R16, R16, 0x2, P6 ;  /* 0x0000000210107807 */ /* 0x000fe20003000000 */
[----:B------:R0:W3:Y:S01]  /*0c20*/  @!UP2 SYNCS.EXCH.64 URZ, [UR9+0x1d0], UR6 ;  /* 0x0001d006093fa5b2 */ /* 0x0000e20008000100 */
[----:B------:R0:W0:Y:S01]  /*0c30*/  @!UP3 SYNCS.EXCH.64 URZ, [UR9+0x1d8], UR6 ;  /* 0x0001d806093fb5b2 */ /* 0x0000220008000100 */
[----:B------:R0:W0:Y:S01]  /*0c40*/  @!UP4 SYNCS.EXCH.64 URZ, [UR9+0x1e0], UR6 ;  /* 0x0001e006093fc5b2 */ /* 0x0000220008000100 */
[----:B------:R0:W0:Y:S01]  /*0c50*/  @!UP5 SYNCS.EXCH.64 URZ, [UR9+0x1e8], UR6 ;  /* 0x0001e806093fd5b2 */ /* 0x0000220008000100 */
[----:B------:R-:W-:Y:S01]  /*0c60*/  NOP ;  /* 0x0000000000007918 */ /* 0x000fe20000000000 */
[----:B-1--4-:R-:W-:Y:S05]  /*0c70*/  @!P2 BRA `(.L_x_4) ;  /* 0x000000000008a947 */ /* 0x012fea0003800000 */
[----:B0-23--:R-:W-:Y:S01]  /*0c80*/  UCGABAR_ARV ;  /* 0x00000000000079c7 */ /* 0x00dfe20008000000 */
[----:B------:R-:W-:Y:S05]  /*0c90*/  BRA `(.L_x_5) ;  /* 0x0000000000047947 */ /* 0x000fea0003800000 */
.L_x_4:
[----:B0-23--:R-:W-:Y:S01]  /*0ca0*/  NOP ;  /* 0x0000000000007918 */ /* 0x00dfe20000000000 */
.L_x_5:
[----:B------:R-:W-:Y:S01]  /*0cb0*/  ULDC.64 UR4, c[0x0][0x598] ;  /* 0x0001660000047ab9 */ /* 0x000fe20000000a00 */
[----:B------:R-:W-:Y:S01]  /*0cc0*/  ULDC.64 UR36, c[0x0][0x208] ;  /* 0x0000820000247ab9 */ /* 0x000fe20000000a00 */
[----:B------:R-:W-:-:S04]  /*0cd0*/  ISETP.NE.U32.AND P0, PT, RZ, UR4, PT ;  /* 0x00000004ff007c0c */ /* 0x000fc8000bf05070 */
[----:B------:R-:W-:-:S13]  /*0ce0*/  ISETP.NE.AND.EX P0, PT, RZ, UR5, PT, P0 ;  /* 0x00000005ff007c0c */ /* 0x000fda000bf05300 */
[----:B------:R-:W-:Y:S05]  /*0cf0*/  @!P0 BRA `(.L_x_6) ;  /* 0x00000000001c8947 */ /* 0x000fea0003800000 */
[----:B------:R-:W0:Y:S02]  /*0d00*/  LDC.64 R8, c[0x0][0x598] ;  /* 0x00016600ff087b82 */ /* 0x000e240000000a00 */
[----:B0-----:R-:W2:Y:S02]  /*0d10*/  LDG.E.64 R8, desc[UR36][R8.64] ;  /* 0x0000002408087981 */ /* 0x001ea4000c1e1b00 */
[----:B--2---:R-:W-:-:S04]  /*0d20*/  ISETP.NE.U32.AND P0, PT, R8, RZ, PT ;  /* 0x000000ff0800720c */ /* 0x004fc80003f05070 */
[----:B------:R-:W-:-:S13]  /*0d30*/  ISETP.NE.AND.EX P0, PT, R9, RZ, PT, P0 ;  /* 0x000000ff0900720c */ /* 0x000fda0003f05300 */
[----:B------:R-:W-:Y:S05]  /*0d40*/  @!P0 BRA `(.L_x_6) ;  /* 0x0000000000088947 */ /* 0x000fea0003800000 */
[----:B------:R0:W5:Y:S01]  /*0d50*/  LD.E R58, desc[UR36][R8.64] ;  /* 0x00000024083a7980 */ /* 0x000162000c101900 */
[----:B------:R-:W-:Y:S05]  /*0d60*/  BRA `(.L_x_7) ;  /* 0x0000000000247947 */ /* 0x000fea0003800000 */
.L_x_6:
[----:B------:R-:W-:Y:S02]  /*0d70*/  ULDC.64 UR4, c[0x0][0x588] ;  /* 0x0001620000047ab9 */ /* 0x000fe40000000a00 */
[----:B------:R-:W-:-:S04]  /*0d80*/  ISETP.NE.U32.AND P0, PT, RZ, UR4, PT ;  /* 0x00000004ff007c0c */ /* 0x000fc8000bf05070 */
[----:B------:R-:W-:-:S13]  /*0d90*/  ISETP.NE.AND.EX P0, PT, RZ, UR5, PT, P0 ;  /* 0x00000005ff007c0c */ /* 0x000fda000bf05300 */
[----:B------:R-:W-:Y:S05]  /*0da0*/  @!P0 BRA `(.L_x_8) ;  /* 0x00000000000c8947 */ /* 0x000fea0003800000 */
[----:B------:R-:W0:Y:S02]  /*0db0*/  LDC.64 R58, c[0x0][0x588] ;  /* 0x00016200ff3a7b82 */ /* 0x000e240000000a00 */
[----:B0-----:R1:W5:Y:S01]  /*0dc0*/  LDG.E R58, desc[UR36][R58.64] ;  /* 0x000000243a3a7981 */ /* 0x001362000c1e1900 */
[----:B------:R-:W-:Y:S05]  /*0dd0*/  BRA `(.L_x_7) ;  /* 0x0000000000087947 */ /* 0x000fea0003800000 */
.L_x_8:
[----:B------:R-:W-:Y:S02]  /*0de0*/  ULDC UR4, c[0x0][0x580] ;  /* 0x0001600000047ab9 */ /* 0x000fe40000000800 */
[----:B------:R-:W-:-:S07]  /*0df0*/  IMAD.U32 R58, RZ, RZ, UR4 ;  /* 0x00000004ff3a7e24 */ /* 0x000fce000f8e00ff */
.L_x_7:
[----:B------:R-:W-:Y:S02]  /*0e00*/  ULDC.64 UR4, c[0x0][0x5a0] ;  /* 0x0001680000047ab9 */ /* 0x000fe40000000a00 */
[----:B------:R-:W-:-:S04]  /*0e10*/  ISETP.NE.U32.AND P0, PT, RZ, UR4, PT ;  /* 0x00000004ff007c0c */ /* 0x000fc8000bf05070 */
[----:B------:R-:W-:-:S13]  /*0e20*/  ISETP.NE.AND.EX P0, PT, RZ, UR5, PT, P0 ;  /* 0x00000005ff007c0c */ /* 0x000fda000bf05300 */
[----:B------:R-:W-:Y:S05]  /*0e30*/  @!P0 BRA `(.L_x_9) ;  /* 0x00000000001c8947 */ /* 0x000fea0003800000 */
[----:B0-----:R-:W0:Y:S02]  /*0e40*/  LDC.64 R8, c[0x0][0x5a0] ;  /* 0x00016800ff087b82 */ /* 0x001e240000000a00 */
[----:B0-----:R-:W2:Y:S02]  /*0e50*/  LDG.E.64 R8, desc[UR36][R8.64] ;  /* 0x0000002408087981 */ /* 0x001ea4000c1e1b00 */
[----:B--2---:R-:W-:-:S04]  /*0e60*/  ISETP.NE.U32.AND P0, PT, R8, RZ, PT ;  /* 0x000000ff0800720c */ /* 0x004fc80003f05070 */
[----:B------:R-:W-:-:S13]  /*0e70*/  ISETP.NE.AND.EX P0, PT, R9, RZ, PT, P0 ;  /* 0x000000ff0900720c */ /* 0x000fda0003f05300 */
[----:B------:R-:W-:Y:S05]  /*0e80*/  @!P0 BRA `(.L_x_9) ;  /* 0x0000000000088947 */ /* 0x000fea0003800000 */
[----:B-1----:R0:W5:Y:S01]  /*0e90*/  LD.E R59, desc[UR36][R8.64] ;  /* 0x00000024083b7980 */ /* 0x002162000c101900 */
[----:B------:R-:W-:Y:S05]  /*0ea0*/  BRA `(.L_x_10) ;  /* 0x0000000000247947 */ /* 0x000fea0003800000 */
.L_x_9:
[----:B------:R-:W-:Y:S02]  /*0eb0*/  ULDC.64 UR4, c[0x0][0x590] ;  /* 0x0001640000047ab9 */ /* 0x000fe40000000a00 */
[----:B------:R-:W-:-:S04]  /*0ec0*/  ISETP.NE.U32.AND P0, PT, RZ, UR4, PT ;  /* 0x00000004ff007c0c */ /* 0x000fc8000bf05070 */
[----:B------:R-:W-:-:S13]  /*0ed0*/  ISETP.NE.AND.EX P0, PT, RZ, UR5, PT, P0 ;  /* 0x00000005ff007c0c */ /* 0x000fda000bf05300 */
[----:B------:R-:W-:Y:S05]  /*0ee0*/  @!P0 BRA `(.L_x_11) ;  /* 0x00000000000c8947 */ /* 0x000fea0003800000 */
[----:B0-----:R-:W1:Y:S02]  /*0ef0*/  LDC.64 R8, c[0x0][0x590] ;  /* 0x00016400ff087b82 */ /* 0x001e640000000a00 */
[----:B-1----:R1:W5:Y:S01]  /*0f00*/  LDG.E R59, desc[UR36][R8.64] ;  /* 0x00000024083b7981 */ /* 0x002362000c1e1900 */
[----:B------:R-:W-:Y:S05]  /*0f10*/  BRA `(.L_x_10) ;  /* 0x0000000000087947 */ /* 0x000fea0003800000 */
.L_x_11:
[----:B------:R-:W-:Y:S02]  /*0f20*/  ULDC UR4, c[0x0][0x584] ;  /* 0x0001610000047ab9 */ /* 0x000fe40000000800 */
[----:B-1----:R-:W-:-:S07]  /*0f30*/  IMAD.U32 R59, RZ, RZ, UR4 ;  /* 0x00000004ff3b7e24 */ /* 0x002fce000f8e00ff */
.L_x_10:
[----:B------:R-:W2:Y:S01]  /*0f40*/  LDC R2, c[0x0][0x65c] ;  /* 0x00019700ff027b82 */ /* 0x000ea20000000800 */
[----:B------:R-:W-:Y:S01]  /*0f50*/  ULDC UR6, c[0x0][0x28c] ;  /* 0x0000a30000067ab9 */ /* 0x000fe20000000800 */
[----:B------:R-:W-:Y:S01]  /*0f60*/  ISETP.NE.AND P0, PT, R10, 0x2, PT ;  /* 0x000000020a00780c */ /* 0x000fe20003f05270 */
[----:B------:R-:W-:Y:S01]  /*0f70*/  UIADD3 UR6, UR6, 0x1f, URZ ;  /* 0x0000001f06067890 */ /* 0x000fe2000fffe03f */
[----:B01----:R-:W-:Y:S01]  /*0f80*/  IMAD.U32 R8, RZ, RZ, UR12 ;  /* 0x0000000cff087e24 */ /* 0x003fe2000f8e00ff */
[----:B------:R-:W-:Y:S01]  /*0f90*/  UMOV UR39, URZ ;  /* 0x0000003f00277c82 */ /* 0x000fe20008000000 */
[----:B------:R-:W-:Y:S01]  /*0fa0*/  IMAD.MOV.U32 R9, RZ, RZ, RZ ;  /* 0x000000ffff097224 */ /* 0x000fe200078e00ff */
[----:B------:R-:W-:Y:S01]  /*0fb0*/  USHF.R.S32.HI UR7, URZ, 0x1f, UR6 ;  /* 0x0000001f3f077899 */ /* 0x000fe20008011406 */
[----:B------:R-:W-:Y:S01]  /*0fc0*/  UMOV UR38, URZ ;  /* 0x0000003f00267c82 */ /* 0x000fe20008000000 */
[----:B------:R-:W-:Y:S02]  /*0fd0*/  ULDC.64 UR8, c[0x0][0x650] ;  /* 0x0001940000087ab9 */ /* 0x000fe40000000a00 */
[----:B------:R-:W-:-:S04]  /*0fe0*/  ULEA.HI UR7, UR7, UR6, URZ, 0x5 ;  /* 0x0000000607077291 */ /* 0x000fc8000f8f283f */
[----:B------:R-:W-:Y:S01]  /*0ff0*/  USHF.R.S32.HI UR40, URZ, 0x5, UR7 ;  /* 0x000000053f287899 */ /* 0x000fe20008011407 */
[----:B--2---:R-:W-:-:S13]  /*1000*/  ISETP.NE.AND P1, PT, R2, 0x1, PT ;  /* 0x000000010200780c */ /* 0x004fda0003f25270 */
[----:B------:R-:W0:Y:S01]  /*1010*/  @P1 LDC R19, c[0x0][0x10] ;  /* 0x00000400ff131b82 */ /* 0x000e220000000800 */
[----:B------:R-:W-:Y:S02]  /*1020*/  @P1 IMAD.MOV.U32 R7, RZ, RZ, RZ ;  /* 0x000000ffff071224 */ /* 0x000fe400078e00ff */
[----:B------:R-:W-:-:S05]  /*1030*/  @P1 IMAD.MOV.U32 R17, RZ, RZ, RZ ;  /* 0x000000ffff111224 */ /* 0x000fca00078e00ff */
[----:B------:R-:W1:Y:S01]  /*1040*/  @!P1 LDC R11, c[0x0][0xc] ;  /* 0x00000300ff0b9b82 */ /* 0x000e620000000800 */
[----:B------:R-:W-:Y:S01]  /*1050*/  ULDC UR4, c[0x0][0xc] ;  /* 0x0000030000047ab9 */ /* 0x000fe20000000800 */
[----:B------:R-:W-:Y:S02]  /*1060*/  ULDC UR5, c[0x0][0x10] ;  /* 0x0000040000057ab9 */ /* 0x000fe40000000800 */
[----:B------:R-:W-:-:S04]  /*1070*/  UIMAD.WIDE.U32 UR4, UR4, UR5, URZ ;  /* 0x00000005040472a5 */ /* 0x000fc8000f8e003f */
[----:B------:R-:W2:Y:S01]  /*1080*/  LDC R2, c[0x0][0x14] ;  /* 0x00000500ff027b82 */ /* 0x000ea20000000800 */
[----:B0-----:R-:W-:-:S04]  /*1090*/  @P1 IMAD.WIDE.U32 R18, R19, UR12, R6 ;  /* 0x0000000c13121c25 */ /* 0x001fc8000f8e0006 */
[----:B------:R-:W-:Y:S02]  /*10a0*/  @P1 IMAD.IADD R17, R19, 0x1, R17 ;  /* 0x0000000113111824 */ /* 0x000fe400078e0211 */
[----:B-1----:R-:W-:-:S04]  /*10b0*/  @!P1 IMAD.WIDE.U32 R8, R6, R11, R8 ;  /* 0x0000000b06089225 */ /* 0x002fc800078e0008 */
[----:B------:R-:W-:Y:S02]  /*10c0*/  @!P1 IMAD.MOV.U32 R18, RZ, RZ, R8 ;  /* 0x000000ffff129224 */ /* 0x000fe400078e0008 */
[----:B------:R-:W-:Y:S02]  /*10d0*/  @!P1 IMAD.MOV.U32 R17, RZ, RZ, R9 ;  /* 0x000000ffff119224 */ /* 0x000fe400078e0009 */
[----:B--2---:R-:W-:-:S04]  /*10e0*/  IMAD.WIDE.U32 R12, R2, UR4, RZ ;  /* 0x00000004020c7c25 */ /* 0x004fc8000f8e00ff */
[----:B------:R-:W-:Y:S01]  /*10f0*/  IMAD R23, R2, UR5, RZ ;  /* 0x0000000502177c24 */ /* 0x000fe2000f8e02ff */
[----:B------:R0:W-:Y:S03]  /*1100*/  STL.64 [R1], R12 ;  /* 0x0000000c01007387 */ /* 0x0001e60000100a00 */
[----:B------:R-:W-:Y:S01]  /*1110*/  IMAD.IADD R23, R13, 0x1, R23 ;  /* 0x000000010d177824 */ /* 0x000fe200078e0217 */
[----:B------:R-:W-:Y:S06]  /*1120*/  @P0 BRA `(.L_x_12) ;  /* 0x0000000000200947 */ /* 0x000fec0003800000 */
[----:B------:R-:W-:Y:S01]  /*1130*/  UISETP.GE.U32.AND UP0, UPT, UR40, 0x1c, UPT ;  /* 0x0000001c2800788c */ /* 0x000fe2000bf06070 */
[----:B------:R-:W-:Y:S01]  /*1140*/  IADD3 R18, P0, R18, R12, RZ ;  /* 0x0000000c12127210 */ /* 0x000fe20007f1e0ff */
[----:B------:R-:W-:Y:S01]  /*1150*/  USHF.R.U32.HI UR4, URZ, 0x2, UR40 ;  /* 0x000000023f047899 */ /* 0x000fe20008011628 */
[----:B------:R-:W-:-:S03]  /*1160*/  UMOV UR38, URZ ;  /* 0x0000003f00267c82 */ /* 0x000fc60008000000 */
[----:B------:R-:W-:Y:S01]  /*1170*/  UIMAD.WIDE.U32 UR4, UR4, 0x24924925, URZ ;  /* 0x24924925040478a5 */ /* 0x000fe2000f8e003f */
[----:B------:R-:W-:-:S03]  /*1180*/  IMAD.X R17, R23, 0x1, R17, P0 ;  /* 0x0000000117117824 */ /* 0x000fc600000e0611 */
[----:B------:R-:W-:Y:S02]  /*1190*/  UIMAD UR39, UR5, -0x1c, UR40 ;  /* 0xffffffe4052778a4 */ /* 0x000fe4000f8e0228 */
[----:B------:R-:W-:-:S12]  /*11a0*/  @UP0 ULOP3.LUT UR38, UR5, 0x1, URZ, 0xc0, !UPT ;  /* 0x0000000105260892 */ /* 0x000fd8000f8ec03f */
.L_x_12:
[----:B------:R-:W-:Y:S01]  /*11b0*/  ISETP.GE.U32.AND P0, PT, R18, UR8, PT ;  /* 0x0000000812007c0c */ /* 0x000fe2000bf06070 */
[----:B------:R-:W-:Y:S01]  /*11c0*/  IMAD.MOV.U32 R19, RZ, RZ, -0x1 ;  /* 0xffffffffff137424 */ /* 0x000fe200078e00ff */
[----:B------:R-:W-:Y:S01]  /*11d0*/  PRMT R8, RZ, 0x7610, R8 ;  /* 0x00007610ff087816 */ /* 0x000fe20000000008 */
[----:B------:R-:W-:Y:S01]  /*11e0*/  IMAD.MOV.U32 R22, RZ, RZ, -0x1 ;  /* 0xffffffffff167424 */ /* 0x000fe200078e00ff */
[----:B------:R-:W-:Y:S01]  /*11f0*/  ISETP.GE.U32.AND.EX P0, PT, R17, UR9, PT, P0 ;  /* 0x0000000911007c0c */ /* 0x000fe2000bf06100 */
[----:B------:R-:W-:-:S12]  /*1200*/  IMAD.MOV.U32 R2, RZ, RZ, -0x1 ;  /* 0xffffffffff027424 */ /* 0x000fd800078e00ff */
[----:B------:R-:W-:Y:S05]  /*1210*/  @P0 BRA `(.L_x_13) ;  /* 0x00000004002c0947 */ /* 0x000fea0003800000 */
[----:B------:R-:W1:Y:S01]  /*1220*/  LDC.64 R26, c[0x0][0x628] ;  /* 0x00018a00ff1a7b82 */ /* 0x000e620000000a00 */
[----:B------:R-:W-:Y:S02]  /*1230*/  IMAD.MOV.U32 R8, RZ, RZ, R18 ;  /* 0x000000ffff087224 */ /* 0x000fe400078e0012 */
[----:B------:R-:W-:-:S05]  /*1240*/  IMAD.MOV.U32 R9, RZ, RZ, R17 ;  /* 0x000000ffff097224 */ /* 0x000fca00078e0011 */
[----:B------:R-:W2:Y:S08]  /*1250*/  LDC R2, c[0x0][0x630] ;  /* 0x00018c00ff027b82 */ /* 0x000eb00000000800 */
[----:B------:R-:W3:Y:S01]  /*1260*/  LDC.64 R28, c[0x0][0x620] ;  /* 0x00018800ff1c7b82 */ /* 0x000ee20000000a00 */
[----:B-1----:R-:W-:-:S04]  /*1270*/  ISETP.NE.U32.AND P0, PT, R26, RZ, PT ;  /* 0x000000ff1a00720c */ /* 0x002fc80003f05070 */
[----:B------:R-:W-:-:S13]  /*1280*/  ISETP.NE.AND.EX P0, PT, R27, RZ, PT, P0 ;  /* 0x000000ff1b00720c */ /* 0x000fda0003f05300 */
[----:B--23--:R-:W-:Y:S05]  /*1290*/  @!P0 BRA `(.L_x_14) ;  /* 0x0000000000288947 */ /* 0x00cfea0003800000 */
[----:B0-----:R-:W0:Y:S02]  /*12a0*/  LDC R13, c[0x0][0x634] ;  /* 0x00018d00ff0d7b82 */ /* 0x001e240000000800 */
[----:B0-----:R-:W-:-:S05]  /*12b0*/  IADD3 R13, P0, R18, R13, RZ ;  /* 0x0000000d120d7210 */ /* 0x001fca0007f1e0ff */
[----:B------:R-:W-:-:S04]  /*12c0*/  IMAD.X R15, RZ, RZ, R17, P0 ;  /* 0x000000ffff0f7224 */ /* 0x000fc800000e0611 */
[----:B------:R-:W-:-:S04]  /*12d0*/  IMAD.WIDE.U32 R8, R15, R26, RZ ;  /* 0x0000001a0f087225 */ /* 0x000fc800078e00ff */
[----:B------:R-:W-:-:S04]  /*12e0*/  IMAD.WIDE.U32 R10, P0, R13, R27, R8 ;  /* 0x0000001b0d0a7225 */ /* 0x000fc80007800008 */
[----:B------:R-:W-:-:S04]  /*12f0*/  IMAD.WIDE.U32 R8, R13, R26, RZ ;  /* 0x0000001a0d087225 */ /* 0x000fc800078e00ff */
[----:B------:R-:W-:Y:S01]  /*1300*/  IMAD.X R13, RZ, RZ, RZ, P0 ;  /* 0x000000ffff0d7224 */ /* 0x000fe200000e06ff */
[----:B------:R-:W-:Y:S01]  /*1310*/  IADD3 RZ, P0, R9, R10, RZ ;  /* 0x0000000a09ff7210 */ /* 0x000fe20007f1e0ff */
[----:B------:R-:W-:-:S04]  /*1320*/  IMAD.MOV.U32 R12, RZ, RZ, R11 ;  /* 0x000000ffff0c7224 */ /* 0x000fc800078e000b */
[----:B------:R-:W-:-:S08]  /*1330*/  IMAD.WIDE.U32.X R8, R15, R27, R12, P0 ;  /* 0x0000001b0f087225 */ /* 0x000fd000000e040c */
.L_x_14:
[----:B------:R-:W1:Y:S01]  /*1340*/  LDC.64 R32, c[0x0][0x640] ;  /* 0x00019000ff207b82 */ /* 0x000e620000000a00 */
[-C--:B------:R-:W-:Y:S01]  /*1350*/  SHF.R.U64 R30, R8, R2.reuse, R9 ;  /* 0x00000002081e7219 */ /* 0x080fe20000001209 */
[----:B------:R-:W-:Y:S01]  /*1360*/  IMAD.MOV.U32 R19, RZ, RZ, R17 ;  /* 0x000000ffff137224 */ /* 0x000fe200078e0011 */
[----:B------:R-:W-:Y:S01]  /*1370*/  SHF.R.U32.HI R2, RZ, R2, R9 ;  /* 0x00000002ff027219 */ /* 0x000fe20000011609 */
[----:B------:R-:W-:Y:S01]  /*1380*/  IMAD.MOV.U32 R26, RZ, RZ, 0x1 ;  /* 0x00000001ff1a7424 */ /* 0x000fe200078e00ff */
[----:B------:R-:W-:-:S03]  /*1390*/  IADD3 R11, P0, RZ, -R30, RZ ;  /* 0x8000001eff0b7210 */ /* 0x000fc60007f1e0ff */
[----:B------:R-:W2:Y:S02]  /*13a0*/  LDC R10, c[0x0][0x618] ;  /* 0x00018600ff0a7b82 */ /* 0x000ea40000000800 */
[----:B------:R-:W-:-:S04]  /*13b0*/  IMAD.X R9, RZ, RZ, ~R2, P0 ;  /* 0x000000ffff097224 */ /* 0x000fc800000e0e02 */
[-C--:B------:R-:W-:Y:S02]  /*13c0*/  IMAD R2, R9, R28.reuse, RZ ;  /* 0x0000001c09027224 */ /* 0x080fe400078e02ff */
[----:B0-----:R-:W0:Y:S01]  /*13d0*/  LDC R13, c[0x0][0x608] ;  /* 0x00018200ff0d7b82 */ /* 0x001e220000000800 */
[----:B------:R-:W-:-:S04]  /*13e0*/  IMAD.WIDE.U32 R8, R11, R28, R18 ;  /* 0x0000001c0b087225 */ /* 0x000fc800078e0012 */
[----:B------:R-:W-:Y:S02]  /*13f0*/  IMAD R11, R11, R29, R2 ;  /* 0x0000001d0b0b7224 */ /* 0x000fe400078e0202 */
[----:B------:R-:W-:Y:S01]  /*1400*/  IMAD.MOV.U32 R2, RZ, RZ, -0x1 ;  /* 0xffffffffff027424 */ /* 0x000fe200078e00ff */
[----:B------:R-:W3:Y:S01]  /*1410*/  LDC R31, c[0x0][0x658] ;  /* 0x00019600ff1f7b82 */ /* 0x000ee20000000800 */
[----:B------:R-:W-:Y:S01]  /*1420*/  IMAD.IADD R9, R9, 0x1, R11 ;  /* 0x0000000109097824 */ /* 0x000fe200078e020b */
[----:B-1----:R-:W-:-:S04]  /*1430*/  ISETP.NE.U32.AND P0, PT, R32, RZ, PT ;  /* 0x000000ff2000720c */ /* 0x002fc80003f05070 */
[----:B------:R-:W-:Y:S02]  /*1440*/  ISETP.NE.AND.EX P0, PT, R33, RZ, PT, P0 ;  /* 0x000000ff2100720c */ /* 0x000fe40003f05300 */
[----:B------:R-:W1:Y:S01]  /*1450*/  LDC R29, c[0x0][0x600] ;  /* 0x00018000ff1d7b82 */ /* 0x000e620000000800 */
[-CC-:B--2---:R-:W-:Y:S02]  /*1460*/  SHF.R.U64 R27, R8, R10.reuse, R9.reuse ;  /* 0x0000000a081b7219 */ /* 0x184fe40000001209 */
[----:B------:R-:W-:-:S05]  /*1470*/  SHF.R.U32.HI R8, RZ, R10, R9 ;  /* 0x0000000aff087219 */ /* 0x000fca0000011609 */
[----:B------:R-:W2:Y:S01]  /*1480*/  LDC R22, c[0x0][0x648] ;  /* 0x00019200ff167b82 */ /* 0x000ea20000000800 */
[-CC-:B0-----:R-:W-:Y:S02]  /*1490*/  SHF.R.U64 R34, R27, R13.reuse, R8.reuse ;  /* 0x0000000d1b227219 */ /* 0x181fe40000001208 */
[----:B------:R-:W-:-:S05]  /*14a0*/  SHF.R.U32.HI R8, RZ, R13, R8 ;  /* 0x0000000dff087219 */ /* 0x000fca0000011608 */
[----:B------:R-:W0:Y:S01]  /*14b0*/  LDC R24, c[0x0][0x638] ;  /* 0x00018e00ff187b82 */ /* 0x000e220000000800 */
[-CC-:B---3--:R-:W-:Y:S02]  /*14c0*/  SHF.R.U64 R36, R34, R31.reuse, R8.reuse ;  /* 0x0000001f22247219 */ /* 0x188fe40000001208 */
[-C--:B------:R-:W-:Y:S02]  /*14d0*/  SHF.L.U32 R2, R2, R31.reuse, RZ ;  /* 0x0000001f02027219 */ /* 0x080fe400000006ff */
[----:B------:R-:W-:Y:S01]  /*14e0*/  SHF.R.U32.HI R9, RZ, R31, R8 ;  /* 0x0000001fff097219 */ /* 0x000fe20000011608 */
[----:B------:R-:W-:Y:S01]  /*14f0*/  IMAD.MOV.U32 R8, RZ, RZ, R36 ;  /* 0x000000ffff087224 */ /* 0x000fe200078e0024 */
[----:B------:R-:W-:Y:S01]  /*1500*/  LOP3.LUT R15, RZ, R2, RZ, 0x33, !PT ;  /* 0x00000002ff0f7212 */ /* 0x000fe200078e33ff */
[----:B------:R-:W3:Y:S01]  /*1510*/  LDC R28, c[0x0][0x610] ;  /* 0x00018400ff1c7b82 */ /* 0x000ee20000000800 */
[----:B------:R-:W-:Y:S05]  /*1520*/  @!P0 BRA `(.L_x_15) ;  /* 0x0000000000288947 */ /* 0x000fea0003800000 */
[----:B------:R-:W4:Y:S02]  /*1530*/  LDC R13, c[0x0][0x64c] ;  /* 0x00019300ff0d7b82 */ /* 0x000f240000000800 */
[----:B----4-:R-:W-:-:S05]  /*1540*/  IADD3 R13, P0, R36, R13, RZ ;  /* 0x0000000d240d7210 */ /* 0x010fca0007f1e0ff */
        /* <DEDUP_REMOVED lines=8> */
.L_x_15:
[----:B--2---:R-:W-:Y:S01]  /*15d0*/  SHF.R.U64 R7, R8, R22, R9 ;  /* 0x0000001608077219 */ /* 0x004fe20000001209 */
[----:B-1----:R-:W-:Y:S01]  /*15e0*/  VIADD R8, R29, 0xffffffff ;  /* 0xffffffff1d087836 */ /* 0x002fe20000000000 */
[----:B------:R-:W-:Y:S01]  /*15f0*/  SHF.L.U32 R2, R26, R31, RZ ;  /* 0x0000001f1a027219 */ /* 0x000fe200000006ff */
[----:B------:R-:W-:Y:S01]  /*1600*/  @P1 IMAD R21, R25, R20, R6 ;  /* 0x0000001419151224 */ /* 0x000fe200078e0206 */
[----:B------:R-:W-:Y:S01]  /*1610*/  LOP3.LUT R15, R34, R15, RZ, 0xc0, !PT ;  /* 0x0000000f220f7212 */ /* 0x000fe200078ec0ff */
[----:B------:R-:W-:Y:S01]  /*1620*/  IMAD.MOV R9, RZ, RZ, -R7 ;  /* 0x000000ffff097224 */ /* 0x000fe200078e0a07 */
[----:B------:R-:W-:-:S03]  /*1630*/  LOP3.LUT R8, R27, R8, RZ, 0xc0, !PT ;  /* 0x000000081b087212 */ /* 0x000fc600078ec0ff */
[----:B------:R-:W-:Y:S02]  /*1640*/  IMAD R6, R2, R7, R15 ;  /* 0x0000000702067224 */ /* 0x000fe400078e020f */
[----:B0-----:R-:W-:Y:S02]  /*1650*/  IMAD R2, R9, R24, R36 ;  /* 0x0000001809027224 */ /* 0x001fe400078e0224 */
[----:B---3--:R-:W-:Y:S02]  /*1660*/  IMAD R19, R6, R28, R21 ;  /* 0x0000001c06137224 */ /* 0x008fe400078e0215 */
[----:B------:R-:W-:Y:S02]  /*1670*/  IMAD R2, R2, R29, R8 ;  /* 0x0000001d02027224 */ /* 0x000fe400078e0208 */
[----:B------:R-:W-:-:S03]  /*1680*/  IMAD.MOV.U32 R6, RZ, RZ, 0x1 ;  /* 0x00000001ff067424 */ /* 0x000fc600078e00ff */
[----:B------:R-:W-:Y:S02]  /*1690*/  SEL R22, R2, R19, !P1 ;  /* 0x0000001302167207 */ /* 0x000fe40004800000 */
[----:B------:R-:W-:Y:S01]  /*16a0*/  SEL R19, R19, R2, !P1 ;  /* 0x0000000213137207 */ /* 0x000fe20004800000 */
[----:B------:R-:W-:Y:S01]  /*16b0*/  IMAD.MOV.U32 R2, RZ, RZ, R30 ;  /* 0x000000ffff027224 */ /* 0x000fe200078e001e */
[----:B------:R-:W-:-:S07]  /*16c0*/  PRMT R8, R6, 0x7610, R8 ;  /* 0x0000761006087816 */ /* 0x000fce0000000008 */
.L_x_13:
[----:B------:R-:W-:Y:S05]  /*16d0*/  @!P2 BRA `(.L_x_16) ;  /* 0x00000000000ca947 */ /* 0x000fea0003800000 */
[----:B------:R-:W-:Y:S01]  /*16e0*/  UCGABAR_WAIT ;  /* 0x0000000000007dc7 */ /* 0x000fe20008000000 */
[----:B------:R-:W-:Y:S01]  /*16f0*/  CCTL.IVALL ;  /* 0x00000000ff00798f */ /* 0x000fe20002000000 */
[----:B------:R-:W-:Y:S05]  /*1700*/  BRA `(.L_x_17) ;  /* 0x0000000000047947 */ /* 0x000fea0003800000 */
.L_x_16:
[----:B------:R-:W-:Y:S06]  /*1710*/  BAR.SYNC.DEFER_BLOCKING 0x0 ;  /* 0x0000000000007b1d */ /* 0x000fec0000010000 */
.L_x_17:
[----:B------:R-:W-:Y:S05]  /*1720*/  @!P3 BRA `(.L_x_18) ;  /* 0x0000003400a0b947 */ /* 0x000fea0003800000 */
[----:B------:R-:W-:-:S13]  /*1730*/  ISETP.GT.U32.AND P0, PT, R35, 0x1, PT ;  /* 0x000000012300780c */ /* 0x000fda0003f04070 */
[----:B------:R-:W-:Y:S05]  /*1740*/  @P0 EXIT ;  /* 0x000000000000094d */ /* 0x000fea0003800000 */
.L_x_19:
[----:B------:R-:W-:-:S08]  /*1750*/  NOP ;  /* 0x0000000000007918 */ /* 0x000fd00000000000 */
[----:B------:R-:W1:Y:S02]  /*1760*/  USETMAXREG.TRY_ALLOC.CTAPOOL UP0, 0xe8 ;  /* 0x000000e8000079c8 */ /* 0x000e640008000600 */
[----:B-1----:R-:W-:-:S13]  /*1770*/  PLOP3.LUT P0, PT, PT, PT, UP0, 0x80, 0x0 ;  /* 0x000000000000781c */ /* 0x002fda0003f0f008 */
[----:B------:R-:W-:Y:S05]  /*1780*/  @!P0 BRA `(.L_x_19) ;  /* 0xfffffffc00f08947 */ /* 0x000fea000383ffff */
[----:B------:R-:W-:-:S13]  /*1790*/  LOP3.LUT P0, RZ, R8, 0xff, RZ, 0xc0, !PT ;  /* 0x000000ff08ff7812 */ /* 0x000fda000780c0ff */
[----:B------:R-:W-:Y:S05]  /*17a0*/  @!P0 EXIT ;  /* 0x000000000000894d */ /* 0x000fea0003800000 */
[----:B------:R-:W1:Y:S01]  /*17b0*/  S2UR UR4, SR_CgaCtaId ;  /* 0x00000000000479c3 */ /* 0x000e620000008800 */
[----:B------:R-:W-:Y:S01]  /*17c0*/  VIADD R14, R14, 0xffffffff ;  /* 0xffffffff0e0e7836 */ /* 0x000fe20000000000 */
[CC--:B------:R-:W-:Y:S01]  /*17d0*/  LEA.HI R4, R0.reuse, R3.reuse, RZ, 0x2 ;  /* 0x0000000300047211 */ /* 0x0c0fe200078f10ff */
[----:B------:R-:W-:Y:S01]  /*17e0*/  UMOV UR41, 0x400 ;  /* 0x0000040000297882 */ /* 0x000fe20000000000 */
[----:B------:R-:W-:Y:S01]  /*17f0*/  LEA.HI R0, R0, R3, RZ, 0x5 ;  /* 0x0000000300007211 */ /* 0x000fe200078f28ff */
[----:B------:R-:W-:Y:S01]  /*1800*/  UISETP.LT.AND UP0, UPT, UR40, 0x1, UPT ;  /* 0x000000012800788c */ /* 0x000fe2000bf01270 */
[----:B------:R-:W-:Y:S01]  /*1810*/  R2UR UR42, R14 ;  /* 0x000000000e2a72ca */ /* 0x000fe200000e0000 */
[----:B------:R-:W-:Y:S01]  /*1820*/  ULDC UR6, c[0x0][0x284] ;  /* 0x0000a10000067ab9 */ /* 0x000fe20000000800 */
[--C-:B------:R-:W-:Y:S01]  /*1830*/  SHF.R.S32.HI R60, RZ, 0x2, R4.reuse ;  /* 0x00000002ff3c7819 */ /* 0x100fe20000011404 */
[----:B------:R-:W-:Y:S01]  /*1840*/  USEL UR43, UR40, 0x1, UP0 ;  /* 0x00000001282b7887 */ /* 0x000fe20008000000 */
[----:B------:R-:W-:Y:S01]  /*1850*/  SHF.R.S32.HI R5, RZ, 0x1f, R4 ;  /* 0x0000001fff057819 */ /* 0x000fe20000011404 */
[----:B------:R-:W-:Y:S01]  /*1860*/  USHF.L.U32 UR46, UR40, 0x1, URZ ;  /* 0x00000001282e7899 */ /* 0x000fe2000800063f */
[----:B------:R-:W-:Y:S01]  /*1870*/  LOP3.LUT R62, R4, 0xfffffffc, RZ, 0xc0, !PT ;  /* 0xfffffffc043e7812 */ /* 0x000fe200078ec0ff */
[----:B------:R-:W-:Y:S01]  /*1880*/  UIADD3 UR43, -UR43, UR40, URZ ;  /* 0x000000282b2b7290 */ /* 0x000fe2000fffe13f */
[----:B------:R-:W-:-:S02]  /*1890*/  LEA.HI R5, R5, R60, RZ, 0x3 ;  /* 0x0000003c05057211 */ /* 0x000fc400078f18ff */
[----:B------:R-:W-:Y:S01]  /*18a0*/  ISETP.NE.AND P0, PT, R14, RZ, PT ;  /* 0x000000ff0e00720c */ /* 0x000fe20003f05270 */
[----:B------:R-:W-:Y:S01]  /*18b0*/  IMAD.IADD R62, R3, 0x1, -R62 ;  /* 0x00000001033e7824 */ /* 0x000fe200078e0a3e */
[----:B------:R-:W-:Y:S01]  /*18c0*/  LOP3.LUT R5, R5, 0xfffffff8, RZ, 0xc0, !PT ;  /* 0xfffffff805057812 */ /* 0x000fe200078ec0ff */
[----:B------:R-:W-:Y:S01]  /*18d0*/  USHF.L.U32 UR42, UR42, 0x3, URZ ;  /* 0x000000032a2a7899 */ /* 0x000fe2000800063f */
[----:B------:R-:W-:Y:S02]  /*18e0*/  LOP3.LUT R72, R16, 0x1, RZ, 0xfc, !PT ;  /* 0x0000000110487812 */ /* 0x000fe400078efcff */
[----:B------:R-:W-:Y:S01]  /*18f0*/  SEL R73, RZ, 0x1, P0 ;  /* 0x00000001ff497807 */ /* 0x000fe20000000000 */
[----:B------:R-:W-:Y:S01]  /*1900*/  IMAD.IADD R60, R60, 0x1, -R5 ;  /* 0x000000013c3c7824 */ /* 0x000fe200078e0a05 */
[----:B-1----:R-:W-:Y:S01]  /*1910*/  ULEA UR41, UR4, UR41, 0x18 ;  /* 0x0000002904297291 */ /* 0x002fe2000f8ec03f */
[----:B------:R-:W-:Y:S01]  /*1920*/  SHF.R.S32.HI R5, RZ, 0x5, R0 ;  /* 0x00000005ff057819 */ /* 0x000fe20000011400 */
[----:B------:R-:W-:-:S02]  /*1930*/  IMAD.U32 R64, RZ, RZ, UR42 ;  /* 0x0000002aff407e24 */ /* 0x000fc4000f8e00ff */
[----:B------:R-:W-:Y:S01]  /*1940*/  UIADD3 UR47, UR41, 0x1d0, URZ ;  /* 0x000001d0292f7890 */ /* 0x000fe2000fffe03f */
[--C-:B------:R-:W-:Y:S01]  /*1950*/  SHF.R.S32.HI R61, RZ, 0x1f, R60.reuse ;  /* 0x0000001fff3d7819 */ /* 0x100fe2000001143c */
[----:B------:R-:W-:Y:S01]  /*1960*/  UIADD3 UR4, UR41, 0x1c300, URZ ;  /* 0x0001c30029047890 */ /* 0x000fe2000fffe03f */
[C-C-:B------:R-:W-:Y:S01]  /*1970*/  IMAD R67, R5.reuse, -0x10, -R60.reuse ;  /* 0xfffffff005437824 */ /* 0x140fe200078e0a3c */
[----:B------:R-:W-:Y:S01]  /*1980*/  UIADD3 UR5, UR41, 0x300, URZ ;  /* 0x0000030029057890 */ /* 0x000fe2000fffe03f */
[C---:B------:R-:W-:Y:S01]  /*1990*/  LOP3.LUT R66, R64.reuse, 0x8, RZ, 0xc0, !PT ;  /* 0x0000000840427812 */ /* 0x040fe200078ec0ff */
[----:B------:R-:W-:Y:S01]  /*19a0*/  USHF.R.U32.HI UR4, URZ, 0x4, UR4 ;  /* 0x000000043f047899 */ /* 0x000fe20008011604 */
[----:B------:R-:W-:Y:S01]  /*19b0*/  IMAD.U32 R63, RZ, RZ, UR47 ;  /* 0x0000002fff3f7e24 */ /* 0x000fe2000f8e00ff */
[----:B------:R-:W-:Y:S01]  /*19c0*/  USHF.R.U32.HI UR5, URZ, 0x4, UR5 ;  /* 0x000000043f057899 */ /* 0x000fe20008011605 */
[----:B------:R-:W-:Y:S01]  /*19d0*/  IMAD.WIDE R60, R5, 0x10, R60 ;  /* 0x00000010053c7825 */ /* 0x000fe200078e023c */
[----:B------:R-:W-:Y:S01]  /*19e0*/  ULOP3.LUT UR4, UR4, 0x3fff, URZ, 0xc0, !UPT ;  /* 0x00003fff04047892 */ /* 0x000fe2000f8ec03f */
[----:B------:R-:W-:Y:S01]  /*19f0*/  LOP3.LUT R64, R64, 0x8, RZ, 0xc, !PT ;  /* 0x0000000840407812 */ /* 0x000fe200078e0cff */
[----:B------:R-:W-:Y:S01]  /*1a00*/  ULOP3.LUT UR5, UR5, 0x3fff, URZ, 0xc0, !UPT ;  /* 0x00003fff05057892 */ /* 0x000fe2000f8ec03f */
[----:B------:R-:W-:Y:S01]  /*1a10*/  VIADD R65, R63, UR42 ;  /* 0x0000002a3f417c36 */ /* 0x000fe20008000000 */
[----:B------:R-:W-:Y:S01]  /*1a20*/  LOP3.LUT R66, R66, 0x18, RZ, 0x3c, !PT ;  /* 0x0000001842427812 */ /* 0x000fe200078e3cff */
[----:B------:R-:W-:Y:S01]  /*1a30*/  VIADD R67, R67, UR6 ;  /* 0x0000000643437c36 */ /* 0x000fe20008000000 */
[----:B------:R-:W-:-:S02]  /*1a40*/  ULOP3.LUT UR44, UR4, 0x10000, URZ, 0xfc, !UPT ;  /* 0x00010000042c7892 */ /* 0x000fc4000f8efc3f */
[----:B------:R-:W-:-:S12]  /*1a50*/  ULOP3.LUT UR45, UR5, 0x10000, URZ, 0xfc, !UPT ;  /* 0x00010000052d7892 */ /* 0x000fd8000f8efc3f */
.L_x_103:
[----:B------:R-:W-:Y:S01]  /*1a60*/  SHF.L.U32 R0, R73, 0x1f, RZ ;  /* 0x0000001f49007819 */ /* 0x000fe200000006ff */
[----:B------:R-:W-:Y:S02]  /*1a70*/  ULDC UR4, c[0x0][0x28c] ;  /* 0x0000a30000047ab9 */ /* 0x000fe40000000800 */
[----:B------:R-:W-:Y:S01]  /*1a80*/  ISETP.LT.AND P1, PT, RZ, UR4, PT ;  /* 0x00000004ff007c0c */ /* 0x000fe2000bf21270 */
[----:B-1----:R-:W1:Y:S02]  /*1a90*/  SYNCS.PHASECHK.TRANS64.TRYWAIT P0, [R63+UR42], R0 ;  /* 0x000000003f0075a7 */ /* 0x002e64000800016a */
[----:B-1-34-:R-:W-:Y:S10]  /*1aa0*/  @!P0 BRA `(.L_x_20) ;  /* 0x0000005000888947 */ /* 0x01aff40003800000 */
.L_x_149:
[----:B------:R-:W-:Y:S05]  /*1ab0*/  @P1 BRA `(.L_x_21) ;  /* 0x0000000000401947 */ /* 0x000fea0003800000 */
[----:B-1----:R-:W-:Y:S01]  /*1ac0*/  MOV R0, 0x0 ;  /* 0x0000000000007802 */ /* 0x002fe20000000f00 */
[----:B------:R-:W-:Y:S01]  /*1ad0*/  ULDC.64 UR4, c[0x4][0x68] ;  /* 0x01001a0000047ab9 */ /* 0x000fe20000000a00 */
[----:B------:R-:W-:Y:S01]  /*1ae0*/  ULDC.64 UR6, c[0x4][0x8] ;  /* 0x0100020000067ab9 */ /* 0x000fe20000000a00 */
[----:B------:R-:W-:Y:S01]  /*1af0*/  IMAD.U32 R4, RZ, RZ, UR4 ;  /* 0x00000004ff047e24 */ /* 0x000fe2000f8e00ff */
[----:B------:R1:W2:Y:S01]  /*1b00*/  LDC.64 R14, c[0x4][R0] ;  /* 0x01000000000e7b82 */ /* 0x0002a20000000a00 */
[----:B------:R-:W-:Y:S01]  /*1b10*/  IMAD.U32 R5, RZ, RZ, UR5 ;  /* 0x00000005ff057e24 */ /* 0x000fe2000f8e00ff */
[----:B------:R-:W-:Y:S01]  /*1b20*/  ULDC.64 UR4, c[0x4][0x70] ;  /* 0x01001c0000047ab9 */ /* 0x000fe20000000a00 */
[----:B------:R-:W-:Y:S02]  /*1b30*/  IMAD.U32 R10, RZ, RZ, UR6 ;  /* 0x00000006ff0a7e24 */ /* 0x000fe4000f8e00ff */
[----:B------:R-:W-:Y:S02]  /*1b40*/  IMAD.U32 R6, RZ, RZ, UR4 ;  /* 0x00000004ff067e24 */ /* 0x000fe4000f8e00ff */
[----:B------:R-:W-:-:S02]  /*1b50*/  IMAD.U32 R7, RZ, RZ, UR5 ;  /* 0x00000005ff077e24 */ /* 0x000fc4000f8e00ff */
[----:B------:R-:W-:Y:S02]  /*1b60*/  IMAD.U32 R11, RZ, RZ, UR7 ;  /* 0x00000007ff0b7e24 */ /* 0x000fe4000f8e00ff */
[----:B------:R-:W-:Y:S02]  /*1b70*/  IMAD.MOV.U32 R8, RZ, RZ, 0x1e1 ;  /* 0x000001e1ff087424 */ /* 0x000fe400078e00ff */
[----:B0-----:R-:W-:Y:S02]  /*1b80*/  IMAD.MOV.U32 R12, RZ, RZ, 0x1 ;  /* 0x00000001ff0c7424 */ /* 0x001fe400078e00ff */
[----:B-1----:R-:W-:-:S07]  /*1b90*/  IMAD.MOV.U32 R13, RZ, RZ, RZ ;  /* 0x000000ffff0d7224 */ /* 0x002fce00078e00ff */
[----:B------:R-:W-:-:S07]  /*1ba0*/  LEPC R20, `(.L_x_21) ;  /* 0x000000001014794e */ /* 0x000fce0000000000 */
[----:B--2--5:R-:W-:Y:S05]  /*1bb0*/  CALL.ABS.NOINC R14 ;  /* 0x000000000e007343 */ /* 0x024fea0003c00000 */
.L_x_21:
[----:B------:R-:W-:-:S13]  /*1bc0*/  ISETP.NE.AND P0, PT, R72, 0x3, PT ;  /* 0x000000034800780c */ /* 0x000fda0003f05270 */
[----:B------:R-:W-:Y:S05]  /*1bd0*/  @!P0 BRA `(.L_x_22) ;  /* 0x0000000000048947 */ /* 0x000fea0003800000 */
[----:B------:R-:W-:Y:S01]  /*1be0*/  BPT.TRAP 0x1 ;  /* 0x000000040000795c */ /* 0x000fe20000300000 */
.L_x_22:
[----:B------:R-:W-:Y:S02]  /*1bf0*/  IMAD.U32 R3, RZ, RZ, UR39 ;  /* 0x00000027ff037e24 */ /* 0x000fe4000f8e00ff */
[----:B-1----:R-:W-:-:S03]  /*1c00*/  IMAD.U32 R0, RZ, RZ, UR38 ;  /* 0x00000026ff007e24 */ /* 0x002fc6000f8e00ff */
[----:B------:R-:W-:Y:S02]  /*1c10*/  LEA R3, R3, UR41, 0x3 ;  /* 0x0000002903037c11 */ /* 0x000fe4000f8e18ff */
[----:B------:R-:W-:-:S04]  /*1c20*/  SHF.L.U32 R0, R0, 0x1f, RZ ;  /* 0x0000001f00007819 */ /* 0x000fc800000006ff */
[----:B------:R1:W2:Y:S01]  /*1c30*/  SYNCS.PHASECHK.TRANS64.TRYWAIT P1, [R3+URZ], R0 ;  /* 0x00000000030075a7 */ /* 0x0002a2000802017f */
[----:B------:R-:W-:Y:S05]  /*1c40*/  @!P0 BRA `(.L_x_23) ;  /* 0x0000000000048947 */ /* 0x000fea0003800000 */
[----:B------:R-:W-:Y:S01]  /*1c50*/  BPT.TRAP 0x1 ;  /* 0x000000040000795c */ /* 0x000fe20000300000 */
.L_x_23:
[----:B--2---:R-:W-:Y:S05]  /*1c60*/  @P1 BRA `(.L_x_24) ;  /* 0x0000000000081947 */ /* 0x004fea0003800000 */
[----:B------:R-:W2:Y:S02]  /*1c70*/  SYNCS.PHASECHK.TRANS64.TRYWAIT P1, [R3+URZ], R0 ;  /* 0x00000000030075a7 */ /* 0x000ea4000802017f */
[----:B--2---:R-:W-:Y:S05]  /*1c80*/  @!P1 BRA `(.L_x_25) ;  /* 0x0000005000249947 */ /* 0x004fea0003800000 */
.L_x_24:
[----:B------:R-:W-:Y:S05]  /*1c90*/  WARPSYNC.ALL ;  /* 0x0000000000007948 */ /* 0x000fea0003800000 */
[----:B------:R-:W-:Y:S01]  /*1ca0*/  ULEA UR4, UR39, UR45, 0x8 ;  /* 0x0000002d27047291 */ /* 0x000fe2000f8e403f */
[----:B------:R-:W-:Y:S01]  /*1cb0*/  WARPGROUP.ARRIVE ;  /* 0x00000000000079c5 */ /* 0x000fe20000000000 */
[----:B------:R-:W-:Y:S01]  /*1cc0*/  ULEA UR6, UR39, UR44, 0x8 ;  /* 0x0000002c27067291 */ /* 0x000fe2000f8e403f */
[----:B-12---:R-:W-:Y:S01]  /*1cd0*/  IMAD.U32 R0, RZ, RZ, UR43 ;  /* 0x0000002bff007e24 */ /* 0x006fe2000f8e00ff */
[----:B------:R-:W-:Y:S01]  /*1ce0*/  UMOV UR5, 0x80000020 ;  /* 0x8000002000057882 */ /* 0x000fe20000000000 */
[----:B------:R-:W-:-:S03]  /*1cf0*/  UMOV UR7, 0x80000020 ;  /* 0x8000002000077882 */ /* 0x000fc60000000000 */
[----:B------:R-:W-:-:S03]  /*1d00*/  ISETP.GE.AND P1, PT, R0, 0x1, PT ;  /* 0x000000010000780c */ /* 0x000fc60003f26270 */
[----:B------:R-:W-:Y:S01]  /*1d10*/  HGMMA.64x64x16.F32.BF16 R24, gdesc[UR4], RZ, !UPT, gsb0 ;  /* 0x00e00000041879f0 */ /* 0x000fe2000c0018ff */
[----:B------:R-:W-:Y:S02]  /*1d20*/  UIADD3 UR4, UR4, 0x2, URZ ;  /* 0x0000000204047890 */ /* 0x000fe4000fffe03f */
[----:B------:R-:W-:Y:S01]  /*1d30*/  UIADD3 UR6, UR6, 0x2, URZ ;  /* 0x0000000206067890 */ /* 0x000fe2000fffe03f */
[----:B------:R-:W-:Y:S01]  /*1d40*/  UMOV UR5, 0x80000020 ;  /* 0x8000002000057882 */ /* 0x000fe20000000000 */
[----:B------:R-:W-:Y:S01]  /*1d50*/  UMOV UR7, 0x80000020 ;  /* 0x8000002000077882 */ /* 0x000fe20000000000 */
[----:B------:R-:W-:Y:S02]  /*1d60*/  WARPGROUP.DEPBAR.LE gsb0, 0x0 ;  /* 0x00008000000079c5 */ /* 0x000fe40000010000 */
[----:B------:R-:W-:-:S06]  /*1d70*/  WARPGROUP.ARRIVE ;  /* 0x00000000000079c5 */ /* 0x000fcc0000000000 */
[----:B------:R-:W-:Y:S03]  /*1d80*/  HGMMA.64x64x16.F32.BF16 R24, gdesc[UR4], R24, gsb0 ;  /* 0x00e00000041879f0 */ /* 0x000fe60008001818 */
[----:B------:R-:W-:Y:S02]  /*1d90*/  WARPGROUP.DEPBAR.LE gsb0, 0x0 ;  /* 0x00008000000079c5 */ /* 0x000fe40000010000 */
[----:B------:R-:W-:Y:S05]  /*1da0*/  @!P1 BRA `(.L_x_26) ;  /* 0x0000000000d49947 */ /* 0x000fea0003800000 */
[----:B------:R-:W-:Y:S01]  /*1db0*/  UIADD3 UR4, UR39, 0x1, URZ ;  /* 0x0000000127047890 */ /* 0x000fe2000fffe03f */
[----:B------:R-:W-:Y:S02]  /*1dc0*/  IMAD.U32 R0, RZ, RZ, UR43 ;  /* 0x0000002bff007e24 */ /* 0x000fe4000f8e00ff */
[----:B------:R-:W-:Y:S01]  /*1dd0*/  IMAD.U32 R3, RZ, RZ, UR39 ;  /* 0x00000027ff037e24 */ /* 0x000fe2000f8e00ff */
[----:B------:R-:W-:-:S04]  /*1de0*/  UISETP.NE.AND UP0, UPT, UR4, 0x1c, UPT ;  /* 0x0000001c0400788c */ /* 0x000fc8000bf05270 */
[----:B------:R-:W-:Y:S02]  /*1df0*/  USEL UR5, URZ, 0x1, UP0 ;  /* 0x000000013f057887 */ /* 0x000fe40008000000 */
[----:B------:R-:W-:Y:S02]  /*1e00*/  USEL UR8, UR4, URZ, UP0 ;  /* 0x0000003f04087287 */ /* 0x000fe40008000000 */
[----:B------:R-:W-:-:S06]  /*1e10*/  ULOP3.LUT UR5, UR38, UR5, URZ, 0x3c, !UPT ;  /* 0x0000000526057292 */ /* 0x000fcc000f8e3c3f */
[----:B------:R-:W-:-:S07]  /*1e20*/  IMAD.U32 R6, RZ, RZ, UR5 ;  /* 0x00000005ff067e24 */ /* 0x000fce000f8e00ff */
.L_x_33:
[----:B------:R-:W-:Y:S05]  /*1e30*/  @!P0 BRA `(.L_x_27) ;  /* 0x0000000000048947 */ /* 0x000fea0003800000 */
[----:B------:R-:W-:Y:S01]  /*1e40*/  BPT.TRAP 0x1 ;  /* 0x000000040000795c */ /* 0x000fe20000300000 */
.L_x_27:
[----:B------:R-:W-:Y:S01]  /*1e50*/  ULEA UR4, UR8, UR41, 0x3 ;  /* 0x0000002908047291 */ /* 0x000fe2000f8e183f */
[----:B------:R-:W-:-:S08]  /*1e60*/  SHF.L.U32 R4, R6, 0x1f, RZ ;  /* 0x0000001f06047819 */ /* 0x000fd000000006ff */
[----:B------:R1:W2:Y:S01]  /*1e70*/  SYNCS.PHASECHK.TRANS64.TRYWAIT P1, [UR4], R4 ;  /* 0x00000004ff0075a7 */ /* 0x0002a20008020144 */
[----:B------:R-:W-:Y:S05]  /*1e80*/  @!P0 BRA `(.L_x_28) ;  /* 0x0000000000048947 */ /* 0x000fea0003800000 */
[----:B------:R-:W-:Y:S01]  /*1e90*/  BPT.TRAP 0x1 ;  /* 0x000000040000795c */ /* 0x000fe20000300000 */
.L_x_28:
[----:B--2---:R-:W-:Y:S05]  /*1ea0*/  @P1 BRA `(.L_x_29) ;  /* 0x0000000000081947 */ /* 0x004fea0003800000 */
[----:B------:R-:W2:Y:S02]  /*1eb0*/  SYNCS.PHASECHK.TRANS64.TRYWAIT P1, [UR4], R4 ;  /* 0x00000004ff0075a7 */ /* 0x000ea40008020144 */
[----:B--2---:R-:W-:Y:S05]  /*1ec0*/  @!P1 BRA `(.L_x_30) ;  /* 0x0000004c00a89947 */ /* 0x004fea0003800000 */
.L_x_29:
[----:B------:R-:W-:Y:S01]  /*1ed0*/  ULEA UR4, UR8, UR45, 0x8 ;  /* 0x0000002d08047291 */ /* 0x000fe2000f8e403f */
[----:B------:R-:W-:Y:S01]  /*1ee0*/  WARPGROUP.ARRIVE ;  /* 0x00000000000079c5 */ /* 0x000fe20000000000 */
[----:B------:R-:W-:Y:S01]  /*1ef0*/  ULEA UR6, UR8, UR44, 0x8 ;  /* 0x0000002c08067291 */ /* 0x000fe2000f8e403f */
[----:B------:R-:W-:Y:S01]  /*1f00*/  UMOV UR5, 0x80000020 ;  /* 0x8000002000057882 */ /* 0x000fe20000000000 */
[----:B------:R-:W-:-:S07]  /*1f10*/  UMOV UR7, 0x80000020 ;  /* 0x8000002000077882 */ /* 0x000fce0000000000 */
[----:B------:R-:W-:Y:S01]  /*1f20*/  HGMMA.64x64x16.F32.BF16 R24, gdesc[UR4], R24, gsb0 ;  /* 0x00e00000041879f0 */ /* 0x000fe20008001818 */
        /* <DEDUP_REMOVED lines=9> */
[----:B------:R-:W-:Y:S01]  /*1fc0*/  BPT.TRAP 0x1 ;  /* 0x000000040000795c */ /* 0x000fe20000300000 */
.L_x_31:
[----:B------:R-:W-:-:S13]  /*1fd0*/  ISETP.NE.AND P1, PT, R57, RZ, PT ;  /* 0x000000ff3900720c */ /* 0x000fda0003f25270 */
[----:B-12---:R-:W-:-:S05]  /*1fe0*/  @P1 LEA R4, R3, UR41, 0x3 ;  /* 0x0000002903041c11 */ /* 0x006fca000f8e18ff */
[----:B------:R-:W-:-:S05]  /*1ff0*/  @P1 VIADD R5, R4, 0xe0 ;  /* 0x000000e004051836 */ /* 0x000fca0000000000 */
[----:B------:R-:W-:-:S04]  /*2000*/  @P1 PRMT R5, R56, 0x654, R5 ;  /* 0x0000065438051816 */ /* 0x000fc80000000005 */
[----:B------:R1:W-:Y:S01]  /*2010*/  @P1 SYNCS.ARRIVE.TRANS64.RED.A1T0 RZ, [R5+URZ], RZ ;  /* 0x000000ff05ff19a7 */ /* 0x0003e2000810043f */
[----:B------:R-:W-:-:S13]  /*2020*/  ISETP.GT.U32.AND P1, PT, R16, 0x1, PT ;  /* 0x000000011000780c */ /* 0x000fda0003f24070 */
[----:B-1----:R-:W-:Y:S05]  /*2030*/  @P1 BRA `(.L_x_32) ;  /* 0x0000000000041947 */ /* 0x002fea0003800000 */
[----:B------:R-:W-:Y:S01]  /*2040*/  BPT.TRAP 0x1 ;  /* 0x000000040000795c */ /* 0x000fe20000300000 */
.L_x_32:
[----:B------:R-:W-:Y:S01]  /*2050*/  UIADD3 UR8, UR8, 0x1, URZ ;  /* 0x0000000108087890 */ /* 0x000fe2000fffe03f */
[C---:B------:R-:W-:Y:S01]  /*2060*/  ISETP.GT.AND P2, PT, R0.reuse, 0x1, PT ;  /* 0x000000010000780c */ /* 0x040fe20003f44270 */
[----:B------:R-:W-:Y:S02]  /*2070*/  VIADD R3, R3, 0x1 ;  /* 0x0000000103037836 */ /* 0x000fe40000000000 */
[----:B------:R-:W-:Y:S01]  /*2080*/  UISETP.NE.AND UP0, UPT, UR8, 0x1c, UPT ;  /* 0x0000001c0800788c */ /* 0x000fe2000bf05270 */
[----:B------:R-:W-:Y:S02]  /*2090*/  VIADD R0, R0, 0xffffffff ;  /* 0xffffffff00007836 */ /* 0x000fe40000000000 */
[C---:B------:R-:W-:Y:S01]  /*20a0*/  ISETP.NE.AND P1, PT, R3.reuse, 0x1c, PT ;  /* 0x0000001c0300780c */ /* 0x040fe20003f25270 */
[----:B------:R-:W-:Y:S02]  /*20b0*/  USEL UR4, URZ, 0x1, UP0 ;  /* 0x000000013f047887 */ /* 0x000fe40008000000 */
[----:B------:R-:W-:Y:S01]  /*20c0*/  USEL UR8, UR8, URZ, UP0 ;  /* 0x0000003f08087287 */ /* 0x000fe20008000000 */
[----:B------:R-:W-:-:S03]  /*20d0*/  SEL R3, R3, RZ, P1 ;  /* 0x000000ff03037207 */ /* 0x000fc60000800000 */
[----:B------:R-:W-:Y:S01]  /*20e0*/  LOP3.LUT R6, R6, UR4, RZ, 0x3c, !PT ;  /* 0x0000000406067c12 */ /* 0x000fe2000f8e3cff */
[----:B------:R-:W-:Y:S07]  /*20f0*/  @P2 BRA `(.L_x_33) ;  /* 0xfffffffc004c2947 */ /* 0x000fee000383ffff */
.L_x_26:
[----:B------:R-:W1:Y:S01]  /*2100*/  LDC R0, c[0x0][0x28c] ;  /* 0x0000a300ff007b82 */ /* 0x000e620000000800 */
[----:B------:R2:W-:Y:S01]  /*2110*/  SYNCS.ARRIVE.TRANS64.A1T0 RZ, [R64+UR47], RZ ;  /* 0x000000ff40ff79a7 */ /* 0x0005e2000810002f */
[----:B-1----:R-:W-:-:S13]  /*2120*/  ISETP.GE.AND P1, PT, R0, 0x1, PT ;  /* 0x000000010000780c */ /* 0x002fda0003f26270 */
[----:B--2---:R-:W-:Y:S05]  /*2130*/  @!P1 BRA `(.L_x_34) ;  /* 0x0000000000449947 */ /* 0x004fea0003800000 */
[----:B------:R-:W-:Y:S05]  /*2140*/  @!P0 BRA `(.L_x_35) ;  /* 0x0000000000048947 */ /* 0x000fea0003800000 */
[----:B------:R-:W-:Y:S01]  /*2150*/  BPT.TRAP 0x1 ;  /* 0x000000040000795c */ /* 0x000fe20000300000 */
.L_x_35:
[----:B------:R-:W-:-:S13]  /*2160*/  ISETP.NE.AND P0, PT, R57, RZ, PT ;  /* 0x000000ff3900720c */ /* 0x000fda0003f05270 */
[----:B------:R-:W-:-:S05]  /*2170*/  VOTEU.ANY UP0, P0 ;  /* 0x00000000003f7886 */ /* 0x000fca0000000100 */
[----:B------:R-:W-:-:S06]  /*2180*/  @UP0 UIADD3 UR4, UR43, UR39, URZ ;  /* 0x000000272b040290 */ /* 0x000fcc000fffe03f */
[----:B------:R-:W-:Y:S02]  /*2190*/  IMAD.U32 R4, RZ, RZ, UR4 ;  /* 0x00000004ff047e24 */ /* 0x000fe4000f8e00ff */
[----:B------:R-:W-:-:S03]  /*21a0*/  IMAD.U32 R3, RZ, RZ, UR4 ;  /* 0x00000004ff037e24 */ /* 0x000fc6000f8e00ff */
[----:B------:R-:W-:-:S05]  /*21b0*/  @P0 SHF.R.U32.HI R4, RZ, 0x2, R4 ;  /* 0x00000002ff040819 */ /* 0x000fca0000011604 */
[----:B------:R-:W-:-:S04]  /*21c0*/  @P0 IMAD.WIDE.U32 R4, R4, 0x24924925, RZ ;  /* 0x2492492504040825 */ /* 0x000fc800078e00ff */
[----:B------:R-:W-:-:S05]  /*21d0*/  @P0 IMAD R4, R5, -0x1c, R3 ;  /* 0xffffffe405040824 */ /* 0x000fca00078e0203 */
[----:B------:R-:W-:-:S05]  /*21e0*/  @P0 LEA R4, R4, UR41, 0x3 ;  /* 0x0000002904040c11 */ /* 0x000fca000f8e18ff */
[----:B------:R-:W-:-:S05]  /*21f0*/  @P0 VIADD R3, R4, 0xe0 ;  /* 0x000000e004030836 */ /* 0x000fca0000000000 */
[----:B------:R-:W-:-:S04]  /*2200*/  @P0 PRMT R3, R56, 0x654, R3 ;  /* 0x0000065438030816 */ /* 0x000fc80000000003 */
[----:B------:R1:W-:Y:S01]  /*2210*/  @P0 SYNCS.ARRIVE.TRANS64.RED.A1T0 RZ, [R3+URZ], RZ ;  /* 0x000000ff03ff09a7 */ /* 0x0003e2000810043f */
[----:B------:R-:W-:-:S13]  /*2220*/  ISETP.GT.U32.AND P0, PT, R16, 0x1, PT ;  /* 0x000000011000780c */ /* 0x000fda0003f04070 */
[----:B-1----:R-:W-:Y:S05]  /*2230*/  @P0 BRA `(.L_x_34) ;  /* 0x0000000000040947 */ /* 0x002fea0003800000 */
[----:B------:R-:W-:Y:S01]  /*2240*/  BPT.TRAP 0x1 ;  /* 0x000000040000795c */ /* 0x000fe20000300000 */
.L_x_34:
[----:B------:R-:W-:Y:S01]  /*2250*/  SHF.L.U32 R0, R73, 0x1f, RZ ;  /* 0x0000001f49007819 */ /* 0x000fe200000006ff */
[----:B------:R-:W-:Y:S01]  /*2260*/  UIADD3 UR39, UR46, UR39, URZ ;  /* 0x000000272e277290 */ /* 0x000fe2000fffe03f */
[----:B------:R-:W1:Y:S01]  /*2270*/  LDC R7, c[0x0][0x288] ;  /* 0x0000a200ff077b82 */ /* 0x000e620000000800 */
[----:B------:R-:W-:Y:S01]  /*2280*/  UISETP.GE.U32.AND UP1, UPT, UR46, 0x1c, UPT ;  /* 0x0000001c2e00788c */ /* 0x000fe2000bf26070 */
[----:B------:R-:W-:Y:S01]  /*2290*/  IMAD.SHL.U32 R8, R62, 0x2, RZ ;  /* 0x000000023e087824 */ /* 0x000fe200078e00ff */
[----:B------:R-:W-:Y:S02]  /*22a0*/  UISETP.GT.U32.AND UP0, UPT, UR39, 0x1b, UPT ;  /* 0x0000001b2700788c */ /* 0x000fe4000bf04070 */
[----:B------:R-:W-:Y:S02]  /*22b0*/  USHF.R.U32.HI UR4, URZ, 0x2, UR39 ;  /* 0x000000023f047899 */ /* 0x000fe40008011627 */
[----:B------:R-:W-:Y:S01]  /*22c0*/  UISETP.LT.U32.AND UP0, UPT, UR46, 0x1c, UP0 ;  /* 0x0000001c2e00788c */ /* 0x000fe20008701070 */
[----:B------:R-:W2:Y:S01]  /*22d0*/  SYNCS.PHASECHK.TRANS64.TRYWAIT P0, [R63+UR42+0x10], R0 ;  /* 0x000010003f0075a7 */ /* 0x000ea2000800016a */
[----:B------:R-:W-:Y:S01]  /*22e0*/  UIMAD.WIDE.U32 UR4, UR4, 0x24924925, URZ ;  /* 0x24924925040478a5 */ /* 0x000fe2000f8e003f */
[----:B------:R-:W-:Y:S01]  /*22f0*/  SHF.R.S32.HI R9, RZ, 0x1f, R8 ;  /* 0x0000001fff097819 */ /* 0x000fe20000011408 */
[----:B------:R-:W-:-:S02]  /*2300*/  USEL UR6, URZ, 0x1, !UP0 ;  /* 0x000000013f067887 */ /* 0x000fc4000c000000 */
[----:B------:R-:W-:Y:S02]  /*2310*/  UIMAD UR39, UR5, -0x1c, UR39 ;  /* 0xffffffe4052778a4 */ /* 0x000fe4000f8e0227 */
[----:B------:R-:W-:-:S04]  /*2320*/  ULOP3.LUT UR38, UR38, UR6, URZ, 0x3c, !UPT ;  /* 0x0000000626267292 */ /* 0x000fc8000f8e3c3f */
[----:B------:R-:W-:Y:S01]  /*2330*/  @UP1 ULOP3.LUT UR38, UR38, 0x1, UR5, 0x78, !UPT ;  /* 0x0000000126261892 */ /* 0x000fe2000f8e7805 */
[----:B-12---:R-:W-:Y:S11]  /*2340*/  @!P0 BRA `(.L_x_36) ;  /* 0x0000004800a08947 */ /* 0x006ff60003800000 */
.L_x_150:
[----:B-1----:R-:W-:Y:S01]  /*2350*/  IMAD.SHL.U32 R0, R19, 0x40, RZ ;  /* 0x0000004013007824 */ /* 0x002fe200078e00ff */
[----:B------:R-:W-:Y:S01]  /*2360*/  ULDC UR6, c[0x0][0x284] ;  /* 0x0000a10000067ab9 */ /* 0x000fe20000000800 */
[----:B------:R-:W-:Y:S01]  /*2370*/  IMAD.SHL.U32 R14, R22, 0x40, RZ ;  /* 0x00000040160e7824 */ /* 0x000fe200078e00ff */
[----:B------:R-:W-:Y:S01]  /*2380*/  SHF.R.S32.HI R11, RZ, 0x1f, R2 ;  /* 0x0000001fff0b7819 */ /* 0x000fe20000011402 */
[----:B------:R-:W-:Y:S01]  /*2390*/  ULDC.64 UR4, c[0x0][0x5d0] ;  /* 0x0001740000047ab9 */ /* 0x000fe20000000a00 */
[----:B------:R-:W-:Y:S01]  /*23a0*/  ISETP.GE.AND P0, PT, R0, UR6, PT ;  /* 0x0000000600007c0c */ /* 0x000fe2000bf06270 */
[----:B------:R-:W-:Y:S01]  /*23b0*/  IMAD.WIDE.U32 R4, R2, UR4, R8 ;  /* 0x0000000402047c25 */ /* 0x000fe2000f8e0008 */
[----:B------:R-:W-:Y:S02]  /*23c0*/  SHF.R.S32.HI R15, RZ, 0x1f, R14 ;  /* 0x0000001fff0f7819 */ /* 0x000fe4000001140e */
[C---:B------:R-:W-:Y:S01]  /*23d0*/  ISETP.GE.OR P0, PT, R14.reuse, R7, P0 ;  /* 0x000000070e00720c */ /* 0x040fe20000706670 */
[----:B------:R-:W-:Y:S01]  /*23e0*/  IMAD R3, R11, UR4, RZ ;  /* 0x000000040b037c24 */ /* 0x000fe2000f8e02ff */
[----:B------:R-:W-:-:S03]  /*23f0*/  IADD3 R4, P1, R14, R4, RZ ;  /* 0x000000040e047210 */ /* 0x000fc60007f3e0ff */
[----:B------:R-:W-:-:S05]  /*2400*/  IMAD R3, R2, UR5, R3 ;  /* 0x0000000502037c24 */ /* 0x000fca000f8e0203 */
[----:B------:R-:W-:-:S03]  /*2410*/  IADD3.X R5, R15, R5, R3, P1, !PT ;  /* 0x000000050f057210 */ /* 0x000fc60000ffe403 */
[----:B------:R-:W-:Y:S05]  /*2420*/  @P0 BRA `(.L_x_37) ;  /* 0x0000002000b00947 */ /* 0x000fea0003800000 */
[----:B------:R-:W1:Y:S01]  /*2430*/  LDC.64 R76, c[0x0][0x5c8] ;  /* 0x00017200ff4c7b82 */ /* 0x000e620000000a00 */
[----:B-----5:R-:W-:Y:S01]  /*2440*/  FSETP.NEU.AND P0, PT, R59, RZ, PT ;  /* 0x000000ff3b00720b */ /* 0x020fe20003f0d000 */
[----:B------:R-:W-:Y:S01]  /*2450*/  IMAD R3, R62, -0x2, R7 ;  /* 0xfffffffe3e037824 */ /* 0x000fe200078e0207 */
[----:B------:R-:W-:Y:S01]  /*2460*/  BSSY B0, `(.L_x_37) ;  /* 0x0000228000007945 */ /* 0x000fe20003800000 */
[----:B------:R-:W-:-:S04]  /*2470*/  IMAD.WIDE R68, R19, 0x40, R60 ;  /* 0x0000004013447825 */ /* 0x000fc800078e023c */
[----:B------:R-:W-:Y:S02]  /*2480*/  IMAD.IADD R3, R3, 0x1, -R14 ;  /* 0x0000000103037824 */ /* 0x000fe400078e0a0e */
[----:B------:R-:W-:-:S03]  /*2490*/  IMAD.IADD R0, R67, 0x1, -R0 ;  /* 0x0000000143007824 */ /* 0x000fc600078e0a00 */
[----:B------:R-:W-:-:S04]  /*24a0*/  ISETP.GT.AND P2, PT, R3, RZ, PT ;  /* 0x000000ff0300720c */ /* 0x000fc80003f44270 */
[----:B------:R-:W-:Y:S01]  /*24b0*/  ISETP.GT.AND P1, PT, R0, RZ, P2 ;  /* 0x000000ff0000720c */ /* 0x000fe20001724270 */
[-C--:B-1----:R-:W-:Y:S02]  /*24c0*/  IMAD R6, R69, R76.reuse, RZ ;  /* 0x0000004c45067224 */ /* 0x082fe400078e02ff */
[----:B------:R-:W-:-:S04]  /*24d0*/  IMAD.WIDE.U32 R70, R68, R76, R4 ;  /* 0x0000004c44467225 */ /* 0x000fc800078e0004 */
[----:B------:R-:W-:-:S04]  /*24e0*/  IMAD R5, R68, R77, R6 ;  /* 0x0000004d44057224 */ /* 0x000fc800078e0206 */
[----:B------:R-:W-:Y:S01]  /*24f0*/  IMAD.IADD R7, R71, 0x1, R5 ;  /* 0x0000000147077824 */ /* 0x000fe200078e0205 */
[----:B------:R-:W-:Y:S06]  /*2500*/  @!P0 BRA `(.L_x_38) ;  /* 0x0000001400e48947 */ /* 0x000fec0003800000 */
[----:B------:R-:W1:Y:S01]  /*2510*/  LDC.64 R74, c[0x0][0x5b8] ;  /* 0x00016e00ff4a7b82 */ /* 0x000e620000000a00 */
[----:B------:R-:W-:-:S07]  /*2520*/  ULDC.64 UR4, c[0x0][0x5c0] ;  /* 0x0001700000047ab9 */ /* 0x000fce0000000a00 */
[----:B------:R-:W2:Y:S08]  /*2530*/  LDC.64 R78, c[0x0][0x5b0] ;  /* 0x00016c00ff4e7b82 */ /* 0x000eb00000000a00 */
[----:B------:R-:W0:Y:S01]  /*2540*/  LDC.64 R80, c[0x0][0x5a8] ;  /* 0x00016a00ff507b82 */ /* 0x000e220000000a00 */
[-C--:B-1----:R-:W-:Y:S02]  /*2550*/  IMAD R6, R11, R74.reuse, RZ ;  /* 0x0000004a0b067224 */ /* 0x082fe400078e02ff */
[----:B------:R-:W-:-:S04]  /*2560*/  IMAD.WIDE.U32 R4, R2, R74, R8 ;  /* 0x0000004a02047225 */ /* 0x000fc800078e0008 */
[----:B------:R-:W-:Y:S01]  /*2570*/  IMAD R71, R2, R75, R6 ;  /* 0x0000004b02477224 */ /* 0x000fe200078e0206 */
[----:B------:R-:W-:Y:S01]  /*2580*/  IADD3 R10, P0, R14, R4, RZ ;  /* 0x000000040e0a7210 */ /* 0x000fe20007f1e0ff */
[----:B--2---:R-:W-:-:S03]  /*2590*/  IMAD R4, R69, R78, RZ ;  /* 0x0000004e45047224 */ /* 0x004fc600078e02ff */
[----:B------:R-:W-:Y:S01]  /*25a0*/  IADD3.X R11, R15, R5, R71, P0, !PT ;  /* 0x000000050f0b7210 */ /* 0x000fe200007fe447 */
[C---:B------:R-:W-:Y:S02]  /*25b0*/  IMAD R75, R68.reuse, R79, R4 ;  /* 0x0000004f444b7224 */ /* 0x040fe400078e0204 */
[----:B------:R-:W-:-:S04]  /*25c0*/  IMAD.WIDE.U32 R4, R68, R78, R10 ;  /* 0x0000004e44047225 */ /* 0x000fc800078e000a */
[----:B------:R-:W-:Y:S01]  /*25d0*/  IMAD.IADD R5, R5, 0x1, R75 ;  /* 0x0000000105057824 */ /* 0x000fe200078e024b */
[----:B0-----:R-:W-:-:S04]  /*25e0*/  LEA R12, P0, R4, R80, 0x1 ;  /* 0x00000050040c7211 */ /* 0x001fc800078008ff */
[----:B------:R-:W-:-:S05]  /*25f0*/  LEA.HI.X R13, R4, R81, R5, 0x1, P0 ;  /* 0x00000051040d7211 */ /* 0x000fca00000f0c05 */
[----:B------:R-:W2:Y:S01]  /*2600*/  @P1 LDG.E.LTC128B.U16 R19, desc[UR36][R12.64] ;  /* 0x000000240c131981 */ /* 0x000ea2000c1e1520 */
[----:B------:R-:W-:Y:S01]  /*2610*/  IMAD.WIDE.U32 R4, R68, R78, R14 ;  /* 0x0000004e44047225 */ /* 0x000fe200078e000e */
[----:B------:R-:W-:Y:S02]  /*2620*/  BSSY B1, `(.L_x_39) ;  /* 0x0000015000017945 */ /* 0x000fe40003800000 */
[----:B------:R-:W-:-:S04]  /*2630*/  IADD3 R20, P0, R8, R4, RZ ;  /* 0x0000000408147210 */ /* 0x000fc80007f1e0ff */
[----:B------:R-:W-:Y:S02]  /*2640*/  IADD3.X R21, R9, R75, R5, P0, !PT ;  /* 0x0000004b09157210 */ /* 0x000fe400007fe405 */
[----:B------:R-:W-:Y:S01]  /*2650*/  LEA R6, P0, R70, UR4, 0x1 ;  /* 0x0000000446067c11 */ /* 0x000fe2000f8008ff */
[----:B------:R-:W-:-:S03]  /*2660*/  IMAD.WIDE.U32 R20, R2, R74, R20 ;  /* 0x0000004a02147225 */ /* 0x000fc600078e0014 */
[----:B------:R-:W-:Y:S02]  /*2670*/  LEA.HI.X R7, R70, UR5, R7, 0x1, P0 ;  /* 0x0000000546077c11 */ /* 0x000fe400080f0c07 */
[----:B------:R-:W-:-:S04]  /*2680*/  ISETP.GT.AND P0, PT, R3, 0x1, PT ;  /* 0x000000010300780c */ /* 0x000fc80003f04270 */
[----:B------:R-:W-:Y:S01]  /*2690*/  ISETP.GT.AND P3, PT, R0, RZ, P0 ;  /* 0x000000ff0000720c */ /* 0x000fe20000764270 */
[----:B--2---:R-:W-:-:S04]  /*26a0*/  IMAD.U32 R4, R19, 0x10000, RZ ;  /* 0x0001000013047824 */ /* 0x004fc800078e00ff */
[----:B------:R-:W-:Y:S01]  /*26b0*/  FMUL R5, R4, R59 ;  /* 0x0000003b04057220 */ /* 0x000fe20000400000 */
[----:B------:R-:W-:-:S03]  /*26c0*/  LEA R4, P4, R20, R80, 0x1 ;  /* 0x0000005014047211 */ /* 0x000fc600078808ff */
[----:B------:R-:W-:-:S05]  /*26d0*/  FFMA R5, R24, R58, R5 ;  /* 0x0000003a18057223 */ /* 0x000fca0000000005 */
[----:B------:R-:W-:Y:S01]  /*26e0*/  F2FP.BF16.F32.PACK_AB R12, RZ, R5 ;  /* 0x00000005ff0c723e */ /* 0x000fe200000010ff */
[----:B------:R-:W-:-:S03]  /*26f0*/  IMAD.IADD R5, R71, 0x1, R21 ;  /* 0x0000000147057824 */ /* 0x000fc600078e0215 */
[----:B------:R-:W-:Y:S01]  /*2700*/  PRMT R13, R12, 0x7610, R13 ;  /* 0x000076100c0d7816 */ /* 0x000fe2000000000d */
[----:B------:R-:W-:Y:S01]  /*2710*/  IMAD.SHL.U32 R12, R78, 0x8, RZ ;  /* 0x000000084e0c7824 */ /* 0x000fe200078e00ff */
[----:B------:R-:W-:-:S03]  /*2720*/  LEA.HI.X R5, R20, R81, R5, 0x1, P4 ;  /* 0x0000005114057211 */ /* 0x000fc600020f0c05 */
[----:B------:R0:W-:Y:S02]  /*2730*/  @P1 STG.E.U16 desc[UR36][R6.64], R13 ;  /* 0x0000000d06001986 */ /* 0x0001e4000c101524 */
[----:B0-----:R-:W-:Y:S01]  /*2740*/  SHF.L.U64.HI R13, R78, 0x3, R79 ;  /* 0x000000034e0d7819 */ /* 0x001fe2000001024f */
[----:B------:R-:W-:Y:S06]  /*2750*/  @!P3 BRA `(.L_x_40) ;  /* 0x000000000004b947 */ /* 0x000fec0003800000 */
[----:B------:R0:W5:Y:S02]  /*2760*/  LDG.E.LTC128B.U16 R19, desc[UR36][R4.64+0x2] ;  /* 0x0000022404137981 */ /* 0x000164000c1e1520 */
.L_x_40:
[----:B------:R-:W-:Y:S05]  /*2770*/  BSYNC B1 ;  /* 0x0000000000017941 */ /* 0x000fea0003800000 */
.L_x_39:
[----:B------:R-:W-:Y:S01]  /*2780*/  IMAD.WIDE.U32 R68, R68, R78, R12 ;  /* 0x0000004e44447225 */ /* 0x000fe200078e000c */
[----:B------:R-:W-:-:S03]  /*2790*/  ISETP.GT.AND P2, PT, R0, 0x8, P2 ;  /* 0x000000080000780c */ /* 0x000fc60001744270 */
[----:B-----5:R-:W-:Y:S01]  /*27a0*/  IMAD.U32 R20, R19, 0x10000, RZ ;  /* 0x0001000013147824 */ /* 0x020fe200078e00ff */
[----:B------:R-:W-:Y:S01]  /*27b0*/  IADD3 R10, P1, R10, R68, RZ ;  /* 0x000000440a0a7210 */ /* 0x000fe20007f3e0ff */
[----:B------:R-:W-:Y:S02]  /*27c0*/  IMAD.IADD R75, R75, 0x1, R69 ;  /* 0x000000014b4b7824 */ /* 0x000fe400078e0245 */
[----:B------:R-:W-:Y:S02]  /*27d0*/  FMUL R20, R20, R59 ;  /* 0x0000003b14147220 */ /* 0x000fe40000400000 */
[----:B------:R-:W-:Y:S01]  /*27e0*/  IMAD.X R11, R75, 0x1, R11, P1 ;  /* 0x000000014b0b7824 */ /* 0x000fe200008e060b */
[----:B------:R-:W-:Y:S01]  /*27f0*/  LEA R12, P1, R10, R80, 0x1 ;  /* 0x000000500a0c7211 */ /* 0x000fe200078208ff */
[----:B------:R-:W-:-:S03]  /*2800*/  FFMA R20, R25, R58, R20 ;  /* 0x0000003a19147223 */ /* 0x000fc60000000014 */
[----:B------:R-:W-:Y:S02]  /*2810*/  LEA.HI.X R13, R10, R81, R11, 0x1, P1 ;  /* 0x000000510a0d7211 */ /* 0x000fe400008f0c0b */
[----:B------:R-:W-:-:S05]  /*2820*/  F2FP.BF16.F32.PACK_AB R20, RZ, R20 ;  /* 0x00000014ff14723e */ /* 0x000fca00000010ff */
[----:B------:R1:W-:Y:S04]  /*2830*/  @P3 STG.E.U16 desc[UR36][R6.64+0x2], R20 ;  /* 0x0000021406003986 */ /* 0x0003e8000c101524 */
[----:B------:R-:W2:Y:S01]  /*2840*/  @P2 LDG.E.LTC128B.U16 R19, desc[UR36][R12.64] ;  /* 0x000000240c132981 */ /* 0x000ea2000c1e1520 */
[----:B------:R-:W-:Y:S01]  /*2850*/  IADD3 R14, P1, P3, R8, R68, R14 ;  /* 0x00000044080e7210 */ /* 0x000fe20007b3e00e */
[----:B------:R-:W-:Y:S01]  /*2860*/  BSSY B1, `(.L_x_41) ;  /* 0x0000011000017945 */ /* 0x000fe20003800000 */
[C---:B------:R-:W-:Y:S02]  /*2870*/  SHF.L.U64.HI R11, R76.reuse, 0x4, R77 ;  /* 0x000000044c0b7819 */ /* 0x040fe4000001024d */
[----:B------:R-:W-:Y:S02]  /*2880*/  IADD3.X R15, R9, R75, R15, P1, P3 ;  /* 0x0000004b090f7210 */ /* 0x000fe40000fe640f */
[----:B------:R-:W-:-:S02]  /*2890*/  LEA R10, P1, R76, R6, 0x4 ;  /* 0x000000064c0a7211 */ /* 0x000fc400078220ff */
[----:B------:R-:W-:Y:S01]  /*28a0*/  ISETP.GT.AND P0, PT, R0, 0x8, P0 ;  /* 0x000000080000780c */ /* 0x000fe20000704270 */
[----:B------:R-:W-:-:S04]  /*28b0*/  IMAD.WIDE.U32 R14, R2, R74, R14 ;  /* 0x0000004a020e7225 */ /* 0x000fc800078e000e */
[----:B------:R-:W-:Y:S02]  /*28c0*/  IMAD.X R11, R11, 0x1, R7, P1 ;  /* 0x000000010b0b7824 */ /* 0x000fe400008e0607 */
[----:B------:R-:W-:Y:S02]  /*28d0*/  IMAD.IADD R2, R71, 0x1, R15 ;  /* 0x0000000147027824 */ /* 0x000fe400078e020f */
[----:B--2---:R-:W-:-:S04]  /*28e0*/  IMAD.U32 R8, R19, 0x10000, RZ ;  /* 0x0001000013087824 */ /* 0x004fc800078e00ff */
[----:B------:R-:W-:Y:S01]  /*28f0*/  FMUL R9, R8, R59 ;  /* 0x0000003b08097220 */ /* 0x000fe20000400000 */
[----:B------:R-:W-:-:S03]  /*2900*/  LEA R8, P3, R14, R80, 0x1 ;  /* 0x000000500e087211 */ /* 0x000fc600078608ff */
[----:B------:R-:W-:-:S05]  /*2910*/  FFMA R9, R26, R58, R9 ;  /* 0x0000003a1a097223 */ /* 0x000fca0000000009 */
[----:B------:R-:W-:Y:S02]  /*2920*/  F2FP.BF16.F32.PACK_AB R12, RZ, R9 ;  /* 0x00000009ff0c723e */ /* 0x000fe400000010ff */
[----:B------:R-:W-:-:S03]  /*2930*/  LEA.HI.X R9, R14, R81, R2, 0x1, P3 ;  /* 0x000000510e097211 */ /* 0x000fc600018f0c02 */
[----:B------:R1:W-:Y:S01]  /*2940*/  @P2 STG.E.U16 desc[UR36][R10.64], R12 ;  /* 0x0000000c0a002986 */ /* 0x0003e2000c101524 */
[----:B------:R-:W-:Y:S05]  /*2950*/  @!P0 BRA `(.L_x_42) ;  /* 0x0000000000048947 */ /* 0x000fea0003800000 */
[----:B------:R2:W5:Y:S02]  /*2960*/  LDG.E.LTC128B.U16 R19, desc[UR36][R8.64+0x2] ;  /* 0x0000022408137981 */ /* 0x000564000c1e1520 */
.L_x_42:
[----:B------:R-:W-:Y:S05]  /*2970*/  BSYNC B1 ;  /* 0x0000000000017941 */ /* 0x000fea0003800000 */
.L_x_41:
[----:B-----5:R-:W-:Y:S01]  /*2980*/  IMAD.U32 R2, R19, 0x10000, RZ ;  /* 0x0001000013027824 */ /* 0x020fe200078e00ff */
[----:B------:R-:W-:Y:S01]  /*2990*/  ISETP.GT.AND P1, PT, R3, 0x8, PT ;  /* 0x000000080300780c */ /* 0x000fe20003f24270 */
[----:B------:R-:W-:Y:S02]  /*29a0*/  BSSY B1, `(.L_x_43) ;  /* 0x0000008000017945 */ /* 0x000fe40003800000 */
[----:B------:R-:W-:Y:S01]  /*29b0*/  FMUL R2, R2, R59 ;  /* 0x0000003b02027220 */ /* 0x000fe20000400000 */
[----:B------:R-:W-:-:S03]  /*29c0*/  ISETP.GT.AND P2, PT, R0, RZ, P1 ;  /* 0x000000ff0000720c */ /* 0x000fc60000f44270 */
[----:B------:R-:W-:-:S05]  /*29d0*/  FFMA R2, R27, R58, R2 ;  /* 0x0000003a1b027223 */ /* 0x000fca0000000002 */
[----:B------:R-:W-:-:S05]  /*29e0*/  F2FP.BF16.F32.PACK_AB R2, RZ, R2 ;  /* 0x00000002ff02723e */ /* 0x000fca00000010ff */
[----:B------:R3:W-:Y:S01]  /*29f0*/  @P0 STG.E.U16 desc[UR36][R10.64+0x2], R2 ;  /* 0x000002020a000986 */ /* 0x0007e2000c101524 */
[----:B------:R-:W-:Y:S05]  /*2a00*/  @!P2 BRA `(.L_x_44) ;  /* 0x000000000004a947 */ /* 0x000fea0003800000 */
[----:B------:R4:W5:Y:S02]  /*2a10*/  LDG.E.LTC128B.U16 R19, desc[UR36][R4.64+0x10] ;  /* 0x0000102404137981 */ /* 0x000964000c1e1520 */
.L_x_44:
[----:B------:R-:W-:Y:S05]  /*2a20*/  BSYNC B1 ;  /* 0x0000000000017941 */ /* 0x000fea0003800000 */
.L_x_43:
[----:B---3-5:R-:W-:Y:S01]  /*2a30*/  IMAD.U32 R2, R19, 0x10000, RZ ;  /* 0x0001000013027824 */ /* 0x028fe200078e00ff */
        /* <DEDUP_REMOVED lines=9> */
.L_x_46:
[----:B------:R-:W-:Y:S05]  /*2ad0*/  BSYNC B1 ;  /* 0x0000000000017941 */ /* 0x000fea0003800000 */
.L_x_45:
[----:B-----5:R-:W-:Y:S01]  /*2ae0*/  IMAD.U32 R2, R19, 0x10000, RZ ;  /* 0x0001000013027824 */ /* 0x020fe200078e00ff */
[----:B------:R-:W-:Y:S01]  /*2af0*/  ISETP.GT.AND P1, PT, R0, 0x8, P1 ;  /* 0x000000080000780c */ /* 0x000fe20000f24270 */
[----:B------:R-:W-:Y:S02]  /*2b00*/  BSSY B1, `(.L_x_47) ;  /* 0x0000007000017945 */ /* 0x000fe40003800000 */
[----:B------:R-:W-:-:S04]  /*2b10*/  FMUL R2, R2, R59 ;  /* 0x0000003b02027220 */ /* 0x000fc80000400000 */
[----:B------:R-:W-:-:S05]  /*2b20*/  FFMA R2, R29, R58, R2 ;  /* 0x0000003a1d027223 */ /* 0x000fca0000000002 */
[----:B------:R-:W-:-:S05]  /*2b30*/  F2FP.BF16.F32.PACK_AB R2, RZ, R2 ;  /* 0x00000002ff02723e */ /* 0x000fca00000010ff */
[----:B------:R0:W-:Y:S01]  /*2b40*/  @P3 STG.E.U16 desc[UR36][R6.64+0x12], R2 ;  /* 0x0000120206003986 */ /* 0x0001e2000c101524 */
[----:B------:R-:W-:Y:S05]  /*2b50*/  @!P1 BRA `(.L_x_48) ;  /* 0x0000000000049947 */ /* 0x000fea0003800000 */
[----:B------:R0:W5:Y:S02]  /*2b60*/  LDG.E.LTC128B.U16 R19, desc[UR36][R8.64+0x10] ;  /* 0x0000102408137981 */ /* 0x000164000c1e1520 */
.L_x_48:
[----:B------:R-:W-:Y:S05]  /*2b70*/  BSYNC B1 ;  /* 0x0000000000017941 */ /* 0x000fea0003800000 */
.L_x_47:
[----:B0----5:R-:W-:Y:S01]  /*2b80*/  IMAD.U32 R2, R19, 0x10000, RZ ;  /* 0x0001000013027824 */ /* 0x021fe200078e00ff */
[----:B------:R-:W-:Y:S01]  /*2b90*/  ISETP.GT.AND P0, PT, R0, 0x8, P0 ;  /* 0x000000080000780c */ /* 0x000fe20000704270 */
[----:B------:R-:W-:Y:S02]  /*2ba0*/  BSSY B1, `(.L_x_49) ;  /* 0x0000007000017945 */ /* 0x000fe40003800000 */
[----:B---3--:R-:W-:-:S04]  /*2bb0*/  FMUL R13, R2, R59 ;  /* 0x0000003b020d7220 */ /* 0x008fc80000400000 */
[----:B------:R-:W-:-:S05]  /*2bc0*/  FFMA R13, R30, R58, R13 ;  /* 0x0000003a1e0d7223 */ /* 0x000fca000000000d */
[----:B------:R-:W-:-:S05]  /*2bd0*/  F2FP.BF16.F32.PACK_AB R13, RZ, R13 ;  /* 0x0000000dff0d723e */ /* 0x000fca00000010ff */
[----:B------:R0:W-:Y:S01]  /*2be0*/  @P1 STG.E.U16 desc[UR36][R10.64+0x10], R13 ;  /* 0x0000100d0a001986 */ /* 0x0001e2000c101524 */
[----:B------:R-:W-:Y:S05]  /*2bf0*/  @!P0 BRA `(.L_x_50) ;  /* 0x0000000000048947 */ /* 0x000fea0003800000 */
[----:B------:R3:W5:Y:S02]  /*2c00*/  LDG.E.LTC128B.U16 R19, desc[UR36][R8.64+0x12] ;  /* 0x0000122408137981 */ /* 0x000764000c1e1520 */
.L_x_50:
[----:B------:R-:W-:Y:S05]  /*2c10*/  BSYNC B1 ;  /* 0x0000000000017941 */ /* 0x000fea0003800000 */
.L_x_49:
        /* <DEDUP_REMOVED lines=10> */
.L_x_52:
[----:B------:R-:W-:Y:S05]  /*2cc0*/  BSYNC B1 ;  /* 0x0000000000017941 */ /* 0x000fea0003800000 */
.L_x_51:
[----:B0----5:R-:W-:Y:S01]  /*2cd0*/  IMAD.U32 R2, R19, 0x10000, RZ ;  /* 0x0001000013027824 */ /* 0x021fe200078e00ff */
        /* <DEDUP_REMOVED lines=9> */
.L_x_54:
[----:B------:R-:W-:Y:S05]  /*2d70*/  BSYNC B1 ;  /* 0x0000000000017941 */ /* 0x000fea0003800000 */
.L_x_53:
        /* <DEDUP_REMOVED lines=9> */
.L_x_56:
[----:B------:R-:W-:Y:S05]  /*2e10*/  BSYNC B1 ;  /* 0x0000000000017941 */ /* 0x000fea0003800000 */
.L_x_55:
[----:B0----5:R-:W-:Y:S01]  /*2e20*/  IMAD.U32 R2, R19, 0x10000, RZ ;  /* 0x0001000013027824 */ /* 0x021fe200078e00ff */
        /* <DEDUP_REMOVED lines=8> */
.L_x_58:
[----:B------:R-:W-:Y:S05]  /*2eb0*/  BSYNC B1 ;  /* 0x0000000000017941 */ /* 0x000fea0003800000 */
.L_x_57:
        /* <DEDUP_REMOVED lines=10> */
.L_x_60:
[----:B------:R-:W-:Y:S05]  /*2f60*/  BSYNC B1 ;  /* 0x0000000000017941 */ /* 0x000fea0003800000 */
.L_x_59:
        /* <DEDUP_REMOVED lines=10> */
.L_x_62:
[----:B------:R-:W-:Y:S05]  /*3010*/  BSYNC B1 ;  /* 0x0000000000017941 */ /* 0x000fea0003800000 */
.L_x_61:
        /* <DEDUP_REMOVED lines=9> */
.L_x_64:
[----:B------:R-:W-:Y:S05]  /*30b0*/  BSYNC B1 ;  /* 0x0000000000017941 */ /* 0x000fea0003800000 */
.L_x_63:
        /* <DEDUP_REMOVED lines=9> */
.L_x_66:
[----:B------:R-:W-:Y:S05]  /*3150*/  BSYNC B1 ;  /* 0x0000000000017941 */ /* 0x000fea0003800000 */
.L_x_65:
        /* <DEDUP_REMOVED lines=10> */
.L_x_68:
[----:B------:R-:W-:Y:S05]  /*3200*/  BSYNC B1 ;  /* 0x0000000000017941 */ /* 0x000fea0003800000 */
.L_x_67:
        /* <DEDUP_REMOVED lines=10> */
.L_x_70:
[----:B------:R-:W-:Y:S05]  /*32b0*/  BSYNC B1 ;  /* 0x0000000000017941 */ /* 0x000fea0003800000 */
.L_x_69:
        /* <DEDUP_REMOVED lines=9> */
.L_x_72:
[----:B------:R-:W-:Y:S05]  /*3350*/  BSYNC B1 ;  /* 0x0000000000017941 */ /* 0x000fea0003800000 */
.L_x_71:
        /* <DEDUP_REMOVED lines=9> */
.L_x_74:
[----:B------:R-:W-:Y:S05]  /*33f0*/  BSYNC B1 ;  /* 0x0000000000017941 */ /* 0x000fea0003800000 */
.L_x_73:
        /* <DEDUP_REMOVED lines=10> */
.L_x_76:
[----:B------:R-:W-:Y:S05]  /*34a0*/  BSYNC B1 ;  /* 0x0000000000017941 */ /* 0x000fea0003800000 */
.L_x_75:
        /* <DEDUP_REMOVED lines=10> */
.L_x_78:
[----:B------:R-:W-:Y:S05]  /*3550*/  BSYNC B1 ;  /* 0x0000000000017941 */ /* 0x000fea0003800000 */
.L_x_77:
        /* <DEDUP_REMOVED lines=9> */
.L_x_80:
[----:B------:R-:W-:Y:S05]  /*35f0*/  BSYNC B1 ;  /* 0x0000000000017941 */ /* 0x000fea0003800000 */
.L_x_79:
        /* <DEDUP_REMOVED lines=9> */
.L_x_82:
[----:B------:R-:W-:Y:S05]  /*3690*/  BSYNC B1 ;  /* 0x0000000000017941 */ /* 0x000fea0003800000 */
.L_x_81:
        /* <DEDUP_REMOVED lines=10> */
.L_x_84:
[----:B------:R-:W-:Y:S05]  /*3740*/  BSYNC B1 ;  /* 0x0000000000017941 */ /* 0x000fea0003800000 */
.L_x_83:
        /* <DEDUP_REMOVED lines=10> */
.L_x_86:
[----:B------:R-:W-:Y:S05]  /*37f0*/  BSYNC B1 ;  /* 0x0000000000017941 */ /* 0x000fea0003800000 */
.L_x_85:
        /* <DEDUP_REMOVED lines=9> */
.L_x_88:
[----:B------:R-:W-:Y:S05]  /*3890*/  BSYNC B1 ;  /* 0x0000000000017941 */ /* 0x000fea0003800000 */
.L_x_87:
        /* <DEDUP_REMOVED lines=9> */
.L_x_90:
[----:B------:R-:W-:Y:S05]  /*3930*/  BSYNC B1 ;  /* 0x0000000000017941 */ /* 0x000fea0003800000 */
.L_x_89:
        /* <DEDUP_REMOVED lines=10> */
.L_x_92:
[----:B------:R-:W-:Y:S05]  /*39e0*/  BSYNC B1 ;  /* 0x0000000000017941 */ /* 0x000fea0003800000 */
.L_x_91:
[----:B0----5:R-:W-:Y:S01]  /*39f0*/  IMAD.U32 R2, R19, 0x10000, RZ ;  /* 0x0001000013027824 */ /* 0x021fe200078e00ff */
[----:B------:R-:W-:Y:S01]  /*3a00*/  ISETP.GT.AND P0, PT, R3, 0x39, PT ;  /* 0x000000390300780c */ /* 0x000fe20003f04270 */
[----:B------:R-:W-:Y:S01]  /*3a10*/  @P2 IMAD.MOV.U32 R3, RZ, RZ, R7 ;  /* 0x000000ffff032224 */ /* 0x000fe200078e0007 */
[----:B------:R-:W-:Y:S01]  /*3a20*/  BSSY B1, `(.L_x_93) ;  /* 0x0000009000017945 */ /* 0x000fe20003800000 */
[----:B------:R-:W-:Y:S01]  /*3a30*/  FMUL R13, R2, R59 ;  /* 0x0000003b020d7220 */ /* 0x000fe20000400000 */
[----:B------:R-:W-:Y:S01]  /*3a40*/  @P2 IMAD.MOV.U32 R2, RZ, RZ, R6 ;  /* 0x000000ffff022224 */ /* 0x000fe200078e0006 */
[----:B------:R-:W-:Y:S02]  /*3a50*/  ISETP.GT.AND P3, PT, R0, RZ, P0 ;  /* 0x000000ff0000720c */ /* 0x000fe40000764270 */
[----:B------:R-:W-:-:S05]  /*3a60*/  FFMA R13, R52, R58, R13 ;  /* 0x0000003a340d7223 */ /* 0x000fca000000000d */
[----:B------:R-:W-:-:S05]  /*3a70*/  F2FP.BF16.F32.PACK_AB R13, RZ, R13 ;  /* 0x0000000dff0d723e */ /* 0x000fca00000010ff */
[----:B------:R0:W-:Y:S01]  /*3a80*/  @P2 STG.E.U16 desc[UR36][R2.64+0x70], R13 ;  /* 0x0000700d02002986 */ /* 0x0001e2000c101524 */
[----:B------:R-:W-:Y:S05]  /*3a90*/  @!P3 BRA `(.L_x_94) ;  /* 0x000000000004b947 */ /* 0x000fea0003800000 */
[----:B------:R0:W5:Y:S02]  /*3aa0*/  LDG.E.LTC128B.U16 R19, desc[UR36][R4.64+0x72] ;  /* 0x0000722404137981 */ /* 0x000164000c1e1520 */
.L_x_94:
[----:B------:R-:W-:Y:S05]  /*3ab0*/  BSYNC B1 ;  /* 0x0000000000017941 */ /* 0x000fea0003800000 */
.L_x_93:
        /* <DEDUP_REMOVED lines=9> */
.L_x_96:
[----:B------:R-:W-:Y:S05]  /*3b50*/  BSYNC B1 ;  /* 0x0000000000017941 */ /* 0x000fea0003800000 */
.L_x_95:
[----:B0----5:R-:W-:Y:S01]  /*3b60*/  IMAD.U32 R2, R19, 0x10000, RZ ;  /* 0x0001000013027824 */ /* 0x021fe200078e00ff */
[----:B------:R-:W-:Y:S01]  /*3b70*/  ISETP.GT.AND P0, PT, R0, 0x8, P0 ;  /* 0x000000080000780c */ /* 0x000fe20000704270 */
[----:B------:R-:W-:Y:S02]  /*3b80*/  BSSY B1, `(.L_x_97) ;  /* 0x000000a000017945 */ /* 0x000fe40003800000 */
[----:B------:R-:W-:Y:S01]  /*3b90*/  FMUL R3, R2, R59 ;  /* 0x0000003b02037220 */ /* 0x000fe20000400000 */
[----:B------:R-:W-:-:S03]  /*3ba0*/  @P1 IMAD.MOV.U32 R2, RZ, RZ, R10 ;  /* 0x000000ffff021224 */ /* 0x000fc600078e000a */
[----:B------:R-:W-:-:S05]  /*3bb0*/  FFMA R3, R54, R58, R3 ;  /* 0x0000003a36037223 */ /* 0x000fca0000000003 */
[----:B------:R-:W-:-:S04]  /*3bc0*/  F2FP.BF16.F32.PACK_AB R3, RZ, R3 ;  /* 0x00000003ff03723e */ /* 0x000fc800000010ff */
[----:B----4-:R-:W-:Y:S01]  /*3bd0*/  PRMT R4, R3, 0x7610, R4 ;  /* 0x0000761003047816 */ /* 0x010fe20000000004 */
[----:B------:R-:W-:-:S05]  /*3be0*/  @P1 IMAD.MOV.U32 R3, RZ, RZ, R11 ;  /* 0x000000ffff031224 */ /* 0x000fca00078e000b */
[----:B------:R0:W-:Y:S01]  /*3bf0*/  @P1 STG.E.U16 desc[UR36][R2.64+0x70], R4 ;  /* 0x0000700402001986 */ /* 0x0001e2000c101524 */
[----:B------:R-:W-:Y:S05]  /*3c00*/  @!P0 BRA `(.L_x_98) ;  /* 0x0000000000048947 */ /* 0x000fea0003800000 */
[----:B------:R4:W5:Y:S02]  /*3c10*/  LDG.E.LTC128B.U16 R19, desc[UR36][R8.64+0x72] ;  /* 0x0000722408137981 */ /* 0x000964000c1e1520 */
.L_x_98:
[----:B------:R-:W-:Y:S05]  /*3c20*/  BSYNC B1 ;  /* 0x0000000000017941 */ /* 0x000fea0003800000 */
.L_x_97:
[----:B------:R-:W-:Y:S05]  /*3c30*/  @!P0 BRA `(.L_x_99) ;  /* 0x0000000800a88947 */ /* 0x000fea0003800000 */
[----:B-----5:R-:W-:-:S04]  /*3c40*/  IMAD.U32 R0, R19, 0x10000, RZ ;  /* 0x0001000013007824 */ /* 0x020fc800078e00ff */
[----:B------:R-:W-:-:S04]  /*3c50*/  FMUL R0, R0, R59 ;  /* 0x0000003b00007220 */ /* 0x000fc80000400000 */
[----:B------:R-:W-:-:S05]  /*3c60*/  FFMA R0, R55, R58, R0 ;  /* 0x0000003a37007223 */ /* 0x000fca0000000000 */
[----:B------:R-:W-:-:S05]  /*3c70*/  F2FP.BF16.F32.PACK_AB R0, RZ, R0 ;  /* 0x00000000ff00723e */ /* 0x000fca00000010ff */
[----:B------:R0:W-:Y:S01]  /*3c80*/  STG.E.U16 desc[UR36][R10.64+0x72], R0 ;  /* 0x000072000a007986 */ /* 0x0001e2000c101524 */
[----:B------:R-:W-:Y:S05]  /*3c90*/  BRA `(.L_x_99) ;  /* 0x0000000800907947 */ /* 0x000fea0003800000 */
.L_x_38:
[----:B------:R-:W-:Y:S01]  /*3ca0*/  ISETP.GT.AND P0, PT, R3, 0x1, PT ;  /* 0x000000010300780c */ /* 0x000fe20003f04270 */
[----:B------:R-:W-:Y:S01]  /*3cb0*/  ULDC.64 UR4, c[0x0][0x5c0] ;  /* 0x0001700000047ab9 */ /* 0x000fe20000000a00 */
[-C--:B------:R-:W-:Y:S01]  /*3cc0*/  FMUL R24, R24, R58.reuse ;  /* 0x0000003a18187220 */ /* 0x080fe20000400000 */
[-C--:B------:R-:W-:Y:S01]  /*3cd0*/  FMUL R25, R25, R58.reuse ;  /* 0x0000003a19197220 */ /* 0x080fe20000400000 */
[----:B------:R-:W-:Y:S01]  /*3ce0*/  ISETP.GT.AND P3, PT, R0, RZ, P0 ;  /* 0x000000ff0000720c */ /* 0x000fe20000764270 */
[-C--:B------:R-:W-:Y:S01]  /*3cf0*/  FMUL R26, R26, R58.reuse ;  /* 0x0000003a1a1a7220 */ /* 0x080fe20000400000 */
[----:B------:R-:W-:Y:S01]  /*3d00*/  LEA R4, P4, R70, UR4, 0x1 ;  /* 0x0000000446047c11 */ /* 0x000fe2000f8808ff */
[----:B------:R-:W-:Y:S01]  /*3d10*/  FMUL R27, R27, R58 ;  /* 0x0000003a1b1b7220 */ /* 0x000fe20000400000 */
[----:B------:R-:W-:Y:S01]  /*3d20*/  F2FP.BF16.F32.PACK_AB R24, RZ, R24 ;  /* 0x00000018ff18723e */ /* 0x000fe200000010ff */
[-C--:B------:R-:W-:Y:S01]  /*3d30*/  FMUL R28, R28, R58.reuse ;  /* 0x0000003a1c1c7220 */ /* 0x080fe20000400000 */
[----:B------:R-:W-:Y:S01]  /*3d40*/  LEA.HI.X R5, R70, UR5, R7, 0x1, P4 ;  /* 0x0000000546057c11 */ /* 0x000fe2000a0f0c07 */
[-C--:B------:R-:W-:Y:S01]  /*3d50*/  FMUL R29, R29, R58.reuse ;  /* 0x0000003a1d1d7220 */ /* 0x080fe20000400000 */
[----:B------:R-:W-:Y:S01]  /*3d60*/  F2FP.BF16.F32.PACK_AB R25, RZ, R25 ;  /* 0x00000019ff19723e */ /* 0x000fe200000010ff */
[-C--:B------:R-:W-:Y:S01]  /*3d70*/  FMUL R30, R30, R58.reuse ;  /* 0x0000003a1e1e7220 */ /* 0x080fe20000400000 */
[----:B------:R-:W-:Y:S01]  /*3d80*/  SHF.L.U64.HI R77, R76, 0x4, R77 ;  /* 0x000000044c4d7819 */ /* 0x000fe2000001024d */
[----:B------:R-:W-:Y:S01]  /*3d90*/  @P1 STG.E.U16 desc[UR36][R4.64], R24 ;  /* 0x0000001804001986 */ /* 0x000fe2000c101524 */
[----:B------:R-:W-:Y:S01]  /*3da0*/  ISETP.GT.AND P1, PT, R3, 0x8, PT ;  /* 0x000000080300780c */ /* 0x000fe20003f24270 */
[----:B------:R-:W-:Y:S01]  /*3db0*/  FMUL R31, R31, R58 ;  /* 0x0000003a1f1f7220 */ /* 0x000fe20000400000 */
[----:B------:R-:W-:Y:S01]  /*3dc0*/  ISETP.GT.AND P4, PT, R0, 0x8, P0 ;  /* 0x000000080000780c */ /* 0x000fe20000784270 */
[----:B------:R-:W-:Y:S01]  /*3dd0*/  @P3 STG.E.U16 desc[UR36][R4.64+0x2], R25 ;  /* 0x0000021904003986 */ /* 0x000fe2000c101524 */
[----:B------:R-:W-:Y:S01]  /*3de0*/  LEA R6, P3, R76, R4, 0x4 ;  /* 0x000000044c067211 */ /* 0x000fe200078620ff */
[-C--:B------:R-:W-:Y:S01]  /*3df0*/  FMUL R32, R32, R58.reuse ;  /* 0x0000003a20207220 */ /* 0x080fe20000400000 */
[C---:B------:R-:W-:Y:S01]  /*3e00*/  ISETP.GT.AND P2, PT, R0.reuse, 0x8, P2 ;  /* 0x000000080000780c */ /* 0x040fe20001744270 */
[-C--:B------:R-:W-:Y:S01]  /*3e10*/  FMUL R33, R33, R58.reuse ;  /* 0x0000003a21217220 */ /* 0x080fe20000400000 */
[----:B------:R-:W-:Y:S01]  /*3e20*/  ISETP.GT.AND P0, PT, R3, 0x9, PT ;  /* 0x000000090300780c */ /* 0x000fe20003f04270 */
[----:B------:R-:W-:Y:S01]  /*3e30*/  IMAD.X R7, R77, 0x1, R5, P3 ;  /* 0x000000014d077824 */ /* 0x000fe200018e0605 */
[----:B------:R-:W-:Y:S01]  /*3e40*/  ISETP.GT.AND P5, PT, R0, RZ, P1 ;  /* 0x000000ff0000720c */ /* 0x000fe20000fa4270 */
[-C--:B------:R-:W-:Y:S01]  /*3e50*/  FMUL R34, R34, R58.reuse ;  /* 0x0000003a22227220 */ /* 0x080fe20000400000 */
[----:B------:R-:W-:Y:S01]  /*3e60*/  ISETP.GT.AND P3, PT, R0, RZ, P0 ;  /* 0x000000ff0000720c */ /* 0x000fe20000764270 */
[----:B------:R-:W-:Y:S01]  /*3e70*/  FMUL R35, R35, R58 ;  /* 0x0000003a23237220 */ /* 0x000fe20000400000 */
[----:B------:R-:W-:Y:S01]  /*3e80*/  F2FP.BF16.F32.PACK_AB R26, RZ, R26 ;  /* 0x0000001aff1a723e */ /* 0x000fe200000010ff */
[-C--:B------:R-:W-:Y:S01]  /*3e90*/  FMUL R36, R36, R58.reuse ;  /* 0x0000003a24247220 */ /* 0x080fe20000400000 */
[----:B------:R-:W-:Y:S01]  /*3ea0*/  F2FP.BF16.F32.PACK_AB R27, RZ, R27 ;  /* 0x0000001bff1b723e */ /* 0x000fe200000010ff */
[----:B------:R-:W-:Y:S01]  /*3eb0*/  FMUL R37, R37, R58 ;  /* 0x0000003a25257220 */ /* 0x000fe20000400000 */
[----:B------:R-:W-:Y:S01]  /*3ec0*/  F2FP.BF16.F32.PACK_AB R28, RZ, R28 ;  /* 0x0000001cff1c723e */ /* 0x000fe200000010ff */
[----:B------:R-:W-:Y:S01]  /*3ed0*/  @P2 STG.E.U16 desc[UR36][R6.64], R26 ;  /* 0x0000001a06002986 */ /* 0x000fe2000c101524 */
[----:B------:R-:W-:Y:S01]  /*3ee0*/  F2FP.BF16.F32.PACK_AB R29, RZ, R29 ;  /* 0x0000001dff1d723e */ /* 0x000fe200000010ff */
[-C--:B------:R-:W-:Y:S01]  /*3ef0*/  FMUL R38, R38, R58.reuse ;  /* 0x0000003a26267220 */ /* 0x080fe20000400000 */
[C---:B------:R-:W-:Y:S01]  /*3f00*/  ISETP.GT.AND P2, PT, R0.reuse, 0x8, P1 ;  /* 0x000000080000780c */ /* 0x040fe20000f44270 */
[----:B------:R-:W-:Y:S01]  /*3f10*/  @P4 STG.E.U16 desc[UR36][R6.64+0x2], R27 ;  /* 0x0000021b06004986 */ /* 0x000fe2000c101524 */
[----:B------:R-:W-:Y:S01]  /*3f20*/  ISETP.GT.AND P1, PT, R3, 0x10, PT ;  /* 0x000000100300780c */ /* 0x000fe20003f24270 */
[----:B------:R-:W-:Y:S01]  /*3f30*/  FMUL R39, R39, R58 ;  /* 0x0000003a27277220 */ /* 0x000fe20000400000 */
[----:B------:R-:W-:Y:S01]  /*3f40*/  F2FP.BF16.F32.PACK_AB R30, RZ, R30 ;  /* 0x0000001eff1e723e */ /* 0x000fe200000010ff */
[----:B------:R-:W-:Y:S01]  /*3f50*/  @P5 STG.E.U16 desc[UR36][R4.64+0x10], R28 ;  /* 0x0000101c04005986 */ /* 0x000fe2000c101524 */
[----:B------:R-:W-:Y:S01]  /*3f60*/  ISETP.GT.AND P4, PT, R0, RZ, P1 ;  /* 0x000000ff0000720c */ /* 0x000fe20000f84270 */
[-C--:B------:R-:W-:Y:S01]  /*3f70*/  FMUL R40, R40, R58.reuse ;  /* 0x0000003a28287220 */ /* 0x080fe20000400000 */
[----:B------:R-:W-:Y:S01]  /*3f80*/  F2FP.BF16.F32.PACK_AB R31, RZ, R31 ;  /* 0x0000001fff1f723e */ /* 0x000fe200000010ff */
[----:B------:R-:W-:Y:S01]  /*3f90*/  @P3 STG.E.U16 desc[UR36][R4.64+0x12], R29 ;  /* 0x0000121d04003986 */ /* 0x000fe2000c101524 */
[----:B------:R-:W-:Y:S01]  /*3fa0*/  ISETP.GT.AND P3, PT, R0, 0x8, P0 ;  /* 0x000000080000780c */ /* 0x000fe20000764270 */
[----:B------:R-:W-:Y:S01]  /*3fb0*/  FMUL R41, R41, R58 ;  /* 0x0000003a29297220 */ /* 0x000fe20000400000 */
[----:B------:R-:W-:Y:S01]  /*3fc0*/  ISETP.GT.AND P0, PT, R3, 0x11, PT ;  /* 0x000000110300780c */ /* 0x000fe20003f04270 */
[----:B------:R-:W-:Y:S01]  /*3fd0*/  @P2 STG.E.U16 desc[UR36][R6.64+0x10], R30 ;  /* 0x0000101e06002986 */ /* 0x000fe2000c101524 */
[----:B------:R-:W-:Y:S01]  /*3fe0*/  F2FP.BF16.F32.PACK_AB R32, RZ, R32 ;  /* 0x00000020ff20723e */ /* 0x000fe200000010ff */
[-C--:B------:R-:W-:Y:S01]  /*3ff0*/  FMUL R42, R42, R58.reuse ;  /* 0x0000003a2a2a7220 */ /* 0x080fe20000400000 */
[C---:B------:R-:W-:Y:S01]  /*4000*/  ISETP.GT.AND P5, PT, R0.reuse, RZ, P0 ;  /* 0x000000ff0000720c */ /* 0x040fe200007a4270 */
[-C--:B------:R-:W-:Y:S01]  /*4010*/  FMUL R43, R43, R58.reuse ;  /* 0x0000003a2b2b7220 */ /* 0x080fe20000400000 */
[----:B------:R-:W-:Y:S01]  /*4020*/  ISETP.GT.AND P2, PT, R0, 0x8, P1 ;  /* 0x000000080000780c */ /* 0x000fe20000f44270 */
[-C--:B------:R-:W-:Y:S01]  /*4030*/  FMUL R44, R44, R58.reuse ;  /* 0x0000003a2c2c7220 */ /* 0x080fe20000400000 */
[----:B------:R-:W-:Y:S01]  /*4040*/  ISETP.GT.AND P1, PT, R3, 0x18, PT ;  /* 0x000000180300780c */ /* 0x000fe20003f24270 */
[-C--:B------:R-:W-:Y:S01]  /*4050*/  FMUL R45, R45, R58.reuse ;  /* 0x0000003a2d2d7220 */ /* 0x080fe20000400000 */
[----:B------:R-:W-:Y:S01]  /*4060*/  F2FP.BF16.F32.PACK_AB R33, RZ, R33 ;  /* 0x00000021ff21723e */ /* 0x000fe200000010ff */
[----:B------:R-:W-:Y:S01]  /*4070*/  @P3 STG.E.U16 desc[UR36][R6.64+0x12], R31 ;  /* 0x0000121f06003986 */ /* 0x000fe2000c101524 */
[----:B------:R-:W-:Y:S01]  /*4080*/  ISETP.GT.AND P3, PT, R0, 0x8, P0 ;  /* 0x000000080000780c */ /* 0x000fe20000764270 */
[-C--:B------:R-:W-:Y:S01]  /*4090*/  FMUL R46, R46, R58.reuse ;  /* 0x0000003a2e2e7220 */ /* 0x080fe20000400000 */
[----:B------:R-:W-:Y:S01]  /*40a0*/  ISETP.GT.AND P0, PT, R3, 0x19, PT ;  /* 0x000000190300780c */ /* 0x000fe20003f04270 */
[----:B------:R-:W-:Y:S01]  /*40b0*/  @P4 STG.E.U16 desc[UR36][R4.64+0x20], R32 ;  /* 0x0000202004004986 */ /* 0x000fe2000c101524 */
[C---:B------:R-:W-:Y:S01]  /*40c0*/  ISETP.GT.AND P4, PT, R0.reuse, RZ, P1 ;  /* 0x000000ff0000720c */ /* 0x040fe20000f84270 */
[----:B------:R-:W-:Y:S01]  /*40d0*/  FMUL R47, R47, R58 ;  /* 0x0000003a2f2f7220 */ /* 0x000fe20000400000 */
[----:B------:R-:W-:Y:S01]  /*40e0*/  F2FP.BF16.F32.PACK_AB R34, RZ, R34 ;  /* 0x00000022ff22723e */ /* 0x000fe200000010ff */
[----:B------:R-:W-:Y:S01]  /*40f0*/  @P5 STG.E.U16 desc[UR36][R4.64+0x22], R33 ;  /* 0x0000222104005986 */ /* 0x000fe2000c101524 */
[----:B------:R-:W-:Y:S01]  /*4100*/  ISETP.GT.AND P5, PT, R0, RZ, P0 ;  /* 0x000000ff0000720c */ /* 0x000fe200007a4270 */
[----:B------:R-:W-:Y:S01]  /*4110*/  FMUL R48, R48, R58 ;  /* 0x0000003a30307220 */ /* 0x000fe20000400000 */
[----:B------:R-:W-:Y:S01]  /*4120*/  F2FP.BF16.F32.PACK_AB R35, RZ, R35 ;  /* 0x00000023ff23723e */ /* 0x000fe200000010ff */
[----:B------:R-:W-:Y:S01]  /*4130*/  @P2 STG.E.U16 desc[UR36][R6.64+0x20], R34 ;  /* 0x0000202206002986 */ /* 0x000fe2000c101524 */
[----:B------:R-:W-:Y:S01]  /*4140*/  F2FP.BF16.F32.PACK_AB R36, RZ, R36 ;  /* 0x00000024ff24723e */ /* 0x000fe200000010ff */
[-C--:B------:R-:W-:Y:S01]  /*4150*/  FMUL R49, R49, R58.reuse ;  /* 0x0000003a31317220 */ /* 0x080fe20000400000 */
[----:B------:R-:W-:Y:S01]  /*4160*/  ISETP.GT.AND P2, PT, R0, 0x8, P1 ;  /* 0x000000080000780c */ /* 0x000fe20000f44270 */
[----:B------:R-:W-:Y:S01]  /*4170*/  @P3 STG.E.U16 desc[UR36][R6.64+0x22], R35 ;  /* 0x0000222306003986 */ /* 0x000fe2000c101524 */
[----:B------:R-:W-:Y:S01]  /*4180*/  ISETP.GT.AND P1, PT, R3, 0x20, PT ;  /* 0x000000200300780c */ /* 0x000fe20003f24270 */
[-C--:B------:R-:W-:Y:S01]  /*4190*/  FMUL R50, R50, R58.reuse ;  /* 0x0000003a32327220 */ /* 0x080fe20000400000 */
[----:B------:R-:W-:Y:S01]  /*41a0*/  F2FP.BF16.F32.PACK_AB R37, RZ, R37 ;  /* 0x00000025ff25723e */ /* 0x000fe200000010ff */
[----:B------:R-:W-:Y:S01]  /*41b0*/  @P4 STG.E.U16 desc[UR36][R4.64+0x30], R36 ;  /* 0x0000302404004986 */ /* 0x000fe2000c101524 */
[C---:B------:R-:W-:Y:S01]  /*41c0*/  ISETP.GT.AND P3, PT, R0.reuse, 0x8, P0 ;  /* 0x000000080000780c */ /* 0x040fe20000764270 */
[-C--:B------:R-:W-:Y:S01]  /*41d0*/  FMUL R51, R51, R58.reuse ;  /* 0x0000003a33337220 */ /* 0x080fe20000400000 */
[----:B------:R-:W-:Y:S01]  /*41e0*/  ISETP.GT.AND P0, PT, R3, 0x21, PT ;  /* 0x000000210300780c */ /* 0x000fe20003f04270 */
[----:B------:R-:W-:Y:S01]  /*41f0*/  @P5 STG.E.U16 desc[UR36][R4.64+0x32], R37 ;  /* 0x0000322504005986 */ /* 0x000fe2000c101524 */
        /* <DEDUP_REMOVED lines=10> */
[----:B------:R-:W-:-:S02]  /*42a0*/  F2FP.BF16.F32.PACK_AB R41, RZ, R41 ;  /* 0x00000029ff29723e */ /* 0x000fc400000010ff */
[C---:B------:R-:W-:Y:S01]  /*42b0*/  ISETP.GT.AND P1, PT, R0.reuse, 0x8, P1 ;  /* 0x000000080000780c */ /* 0x040fe20000f24270 */
[----:B------:R-:W-:Y:S01]  /*42c0*/  @P3 STG.E.U16 desc[UR36][R6.64+0x32], R39 ;  /* 0x0000322706003986 */ /* 0x000fe2000c101524 */
[C---:B------:R-:W-:Y:S02]  /*42d0*/  ISETP.GT.AND P2, PT, R0.reuse, 0x8, P0 ;  /* 0x000000080000780c */ /* 0x040fe40000744270 */
[C---:B------:R-:W-:Y:S01]  /*42e0*/  ISETP.GT.AND P0, PT, R3.reuse, 0x29, PT ;  /* 0x000000290300780c */ /* 0x040fe20003f04270 */
[----:B------:R-:W-:Y:S01]  /*42f0*/  @P4 STG.E.U16 desc[UR36][R4.64+0x40], R40 ;  /* 0x0000402804004986 */ /* 0x000fe2000c101524 */
[----:B------:R-:W-:Y:S02]  /*4300*/  ISETP.GT.AND P4, PT, R3, 0x28, PT ;  /* 0x000000280300780c */ /* 0x000fe40003f84270 */
[----:B------:R-:W-:Y:S01]  /*4310*/  F2FP.BF16.F32.PACK_AB R42, RZ, R42 ;  /* 0x0000002aff2a723e */ /* 0x000fe200000010ff */
[----:B------:R-:W-:Y:S01]  /*4320*/  @P5 STG.E.U16 desc[UR36][R4.64+0x42], R41 ;  /* 0x0000422904005986 */ /* 0x000fe2000c101524 */
[----:B------:R-:W-:-:S02]  /*4330*/  ISETP.GT.AND P5, PT, R0, RZ, P4 ;  /* 0x000000ff0000720c */ /* 0x000fc400027a4270 */
[C---:B------:R-:W-:Y:S01]  /*4340*/  ISETP.GT.AND P3, PT, R0.reuse, RZ, P0 ;  /* 0x000000ff0000720c */ /* 0x040fe20000764270 */
[----:B------:R-:W-:Y:S01]  /*4350*/  @P1 STG.E.U16 desc[UR36][R6.64+0x40], R42 ;  /* 0x0000402a06001986 */ /* 0x000fe2000c101524 */
[----:B------:R-:W-:Y:S02]  /*4360*/  F2FP.BF16.F32.PACK_AB R43, RZ, R43 ;  /* 0x0000002bff2b723e */ /* 0x000fe400000010ff */
[----:B------:R-:W-:Y:S02]  /*4370*/  F2FP.BF16.F32.PACK_AB R44, RZ, R44 ;  /* 0x0000002cff2c723e */ /* 0x000fe400000010ff */
[C---:B------:R-:W-:Y:S01]  /*4380*/  ISETP.GT.AND P4, PT, R0.reuse, 0x8, P4 ;  /* 0x000000080000780c */ /* 0x040fe20002784270 */
[----:B------:R-:W-:Y:S01]  /*4390*/  @P2 STG.E.U16 desc[UR36][R6.64+0x42], R43 ;  /* 0x0000422b06002986 */ /* 0x000fe2000c101524 */
[----:B------:R-:W-:Y:S02]  /*43a0*/  F2FP.BF16.F32.PACK_AB R45, RZ, R45 ;  /* 0x0000002dff2d723e */ /* 0x000fe400000010ff */
[----:B------:R-:W-:Y:S01]  /*43b0*/  ISETP.GT.AND P2, PT, R3, 0x31, PT ;  /* 0x000000310300780c */ /* 0x000fe20003f44270 */
[----:B------:R-:W-:Y:S01]  /*43c0*/  @P5 STG.E.U16 desc[UR36][R4.64+0x50], R44 ;  /* 0x0000502c04005986 */ /* 0x000fe2000c101524 */
[----:B------:R-:W-:-:S02]  /*43d0*/  ISETP.GT.AND P5, PT, R0, 0x8, P0 ;  /* 0x000000080000780c */ /* 0x000fc400007a4270 */
[C---:B------:R-:W-:Y:S01]  /*43e0*/  ISETP.GT.AND P1, PT, R3.reuse, 0x38, PT ;  /* 0x000000380300780c */ /* 0x040fe20003f24270 */
[----:B------:R-:W-:Y:S01]  /*43f0*/  @P3 STG.E.U16 desc[UR36][R4.64+0x52], R45 ;  /* 0x0000522d04003986 */ /* 0x000fe2000c101524 */
[C---:B------:R-:W-:Y:S02]  /*4400*/  ISETP.GT.AND P3, PT, R3.reuse, 0x30, PT ;  /* 0x000000300300780c */ /* 0x040fe40003f64270 */
[----:B------:R-:W-:Y:S01]  /*4410*/  ISETP.GT.AND P0, PT, R3, 0x39, PT ;  /* 0x000000390300780c */ /* 0x000fe20003f04270 */
[----:B------:R-:W-:Y:S01]  /*4420*/  @P4 IMAD.MOV.U32 R2, RZ, RZ, R6 ;  /* 0x000000ffff024224 */ /* 0x000fe200078e0006 */
[----:B------:R-:W-:Y:S01]  /*4430*/  F2FP.BF16.F32.PACK_AB R46, RZ, R46 ;  /* 0x0000002eff2e723e */ /* 0x000fe200000010ff */
[----:B------:R-:W-:Y:S01]  /*4440*/  @P4 IMAD.MOV.U32 R3, RZ, RZ, R7 ;  /* 0x000000ffff034224 */ /* 0x000fe200078e0007 */
[----:B------:R-:W-:Y:S02]  /*4450*/  F2FP.BF16.F32.PACK_AB R47, RZ, R47 ;  /* 0x0000002fff2f723e */ /* 0x000fe400000010ff */
[----:B------:R-:W-:-:S02]  /*4460*/  F2FP.BF16.F32.PACK_AB R48, RZ, R48 ;  /* 0x00000030ff30723e */ /* 0x000fc400000010ff */
[----:B------:R1:W-:Y:S01]  /*4470*/  @P4 STG.E.U16 desc[UR36][R2.64+0x50], R46 ;  /* 0x0000502e02004986 */ /* 0x0003e2000c101524 */
[C---:B------:R-:W-:Y:S02]  /*4480*/  ISETP.GT.AND P4, PT, R0.reuse, RZ, P2 ;  /* 0x000000ff0000720c */ /* 0x040fe40001784270 */
[----:B------:R-:W-:Y:S02]  /*4490*/  F2FP.BF16.F32.PACK_AB R49, RZ, R49 ;  /* 0x00000031ff31723e */ /* 0x000fe400000010ff */
[----:B------:R-:W-:Y:S02]  /*44a0*/  ISETP.GT.AND P2, PT, R0, 0x8, P2 ;  /* 0x000000080000780c */ /* 0x000fe40001744270 */
[----:B------:R-:W-:Y:S02]  /*44b0*/  F2FP.BF16.F32.PACK_AB R50, RZ, R50 ;  /* 0x00000032ff32723e */ /* 0x000fe400000010ff */
[----:B------:R-:W-:Y:S02]  /*44c0*/  F2FP.BF16.F32.PACK_AB R51, RZ, R51 ;  /* 0x00000033ff33723e */ /* 0x000fe400000010ff */
[----:B------:R-:W-:Y:S01]  /*44d0*/  F2FP.BF16.F32.PACK_AB R52, RZ, R52 ;  /* 0x00000034ff34723e */ /* 0x000fe200000010ff */
[----:B-1----:R-:W-:Y:S01]  /*44e0*/  @P5 IMAD.MOV.U32 R2, RZ, RZ, R6 ;  /* 0x000000ffff025224 */ /* 0x002fe200078e0006 */
[----:B------:R-:W-:Y:S01]  /*44f0*/  F2FP.BF16.F32.PACK_AB R53, RZ, R53 ;  /* 0x00000035ff35723e */ /* 0x000fe200000010ff */
[----:B------:R-:W-:Y:S01]  /*4500*/  @P5 IMAD.MOV.U32 R3, RZ, RZ, R7 ;  /* 0x000000ffff035224 */ /* 0x000fe200078e0007 */
[----:B------:R-:W-:-:S02]  /*4510*/  F2FP.BF16.F32.PACK_AB R54, RZ, R54 ;  /* 0x00000036ff36723e */ /* 0x000fc400000010ff */
[----:B------:R-:W-:Y:S02]  /*4520*/  F2FP.BF16.F32.PACK_AB R55, RZ, R55 ;  /* 0x00000037ff37723e */ /* 0x000fe400000010ff */
[----:B------:R1:W-:Y:S01]  /*4530*/  @P5 STG.E.U16 desc[UR36][R2.64+0x52], R47 ;  /* 0x0000522f02005986 */ /* 0x0003e2000c101524 */
[C---:B------:R-:W-:Y:S02]  /*4540*/  ISETP.GT.AND P5, PT, R0.reuse, RZ, P3 ;  /* 0x000000ff0000720c */ /* 0x040fe40001fa4270 */
[----:B------:R-:W-:-:S11]  /*4550*/  ISETP.GT.AND P3, PT, R0, 0x8, P3 ;  /* 0x000000080000780c */ /* 0x000fd60001f64270 */
[----:B-1----:R-:W-:Y:S02]  /*4560*/  @P5 IMAD.MOV.U32 R2, RZ, RZ, R4 ;  /* 0x000000ffff025224 */ /* 0x002fe400078e0004 */
[----:B------:R-:W-:-:S05]  /*4570*/  @P5 IMAD.MOV.U32 R3, RZ, RZ, R5 ;  /* 0x000000ffff035224 */ /* 0x000fca00078e0005 */
[----:B------:R1:W-:Y:S01]  /*4580*/  @P5 STG.E.U16 desc[UR36][R2.64+0x60], R48 ;  /* 0x0000603002005986 */ /* 0x0003e2000c101524 */
[C---:B------:R-:W-:Y:S02]  /*4590*/  ISETP.GT.AND P5, PT, R0.reuse, RZ, P0 ;  /* 0x000000ff0000720c */ /* 0x040fe400007a4270 */
[----:B------:R-:W-:Y:S01]  /*45a0*/  ISETP.GT.AND P0, PT, R0, 0x8, P0 ;  /* 0x000000080000780c */ /* 0x000fe20000704270 */
[----:B-1----:R-:W-:Y:S02]  /*45b0*/  @P4 IMAD.MOV.U32 R2, RZ, RZ, R4 ;  /* 0x000000ffff024224 */ /* 0x002fe400078e0004 */
[----:B------:R-:W-:-:S05]  /*45c0*/  @P4 IMAD.MOV.U32 R3, RZ, RZ, R5 ;  /* 0x000000ffff034224 */ /* 0x000fca00078e0005 */
[----:B------:R1:W-:Y:S01]  /*45d0*/  @P4 STG.E.U16 desc[UR36][R2.64+0x62], R49 ;  /* 0x0000623102004986 */ /* 0x0003e2000c101524 */
[C---:B------:R-:W-:Y:S02]  /*45e0*/  ISETP.GT.AND P4, PT, R0.reuse, RZ, P1 ;  /* 0x000000ff0000720c */ /* 0x040fe40000f84270 */
[----:B------:R-:W-:Y:S01]  /*45f0*/  ISETP.GT.AND P1, PT, R0, 0x8, P1 ;  /* 0x000000080000780c */ /* 0x000fe20000f24270 */
[----:B-1----:R-:W-:Y:S02]  /*4600*/  @P3 IMAD.MOV.U32 R2, RZ, RZ, R6 ;  /* 0x000000ffff023224 */ /* 0x002fe400078e0006 */
[----:B------:R-:W-:-:S05]  /*4610*/  @P3 IMAD.MOV.U32 R3, RZ, RZ, R7 ;  /* 0x000000ffff033224 */ /* 0x000fca00078e0007 */
[----:B------:R1:W-:Y:S02]  /*4620*/  @P3 STG.E.U16 desc[UR36][R2.64+0x60], R50 ;  /* 0x0000603202003986 */ /* 0x0003e4000c101524 */
[----:B-1----:R-:W-:Y:S02]  /*4630*/  @P2 IMAD.MOV.U32 R2, RZ, RZ, R6 ;  /* 0x000000ffff022224 */ /* 0x002fe400078e0006 */
[----:B------:R-:W-:-:S05]  /*4640*/  @P2 IMAD.MOV.U32 R3, RZ, RZ, R7 ;  /* 0x000000ffff032224 */ /* 0x000fca00078e0007 */
[----:B------:R1:W-:Y:S02]  /*4650*/  @P2 STG.E.U16 desc[UR36][R2.64+0x62], R51 ;  /* 0x0000623302002986 */ /* 0x0003e4000c101524 */
[----:B-1----:R-:W-:Y:S02]  /*4660*/  @P4 IMAD.MOV.U32 R2, RZ, RZ, R4 ;  /* 0x000000ffff024224 */ /* 0x002fe400078e0004 */
[----:B------:R-:W-:-:S05]  /*4670*/  @P4 IMAD.MOV.U32 R3, RZ, RZ, R5 ;  /* 0x000000ffff034224 */ /* 0x000fca00078e0005 */
[----:B------:R1:W-:Y:S04]  /*4680*/  @P4 STG.E.U16 desc[UR36][R2.64+0x70], R52 ;  /* 0x0000703402004986 */ /* 0x0003e8000c101524 */
[----:B------:R2:W-:Y:S01]  /*4690*/  @P5 STG.E.U16 desc[UR36][R4.64+0x72], R53 ;  /* 0x0000723504005986 */ /* 0x0005e2000c101524 */
[----:B-1----:R-:W-:Y:S02]  /*46a0*/  @P1 IMAD.MOV.U32 R2, RZ, RZ, R6 ;  /* 0x000000ffff021224 */ /* 0x002fe400078e0006 */
[----:B------:R-:W-:-:S05]  /*46b0*/  @P1 IMAD.MOV.U32 R3, RZ, RZ, R7 ;  /* 0x000000ffff031224 */ /* 0x000fca00078e0007 */
[----:B------:R2:W-:Y:S04]  /*46c0*/  @P1 STG.E.U16 desc[UR36][R2.64+0x70], R54 ;  /* 0x0000703602001986 */ /* 0x0005e8000c101524 */
[----:B------:R2:W-:Y:S02]  /*46d0*/  @P0 STG.E.U16 desc[UR36][R6.64+0x72], R55 ;  /* 0x0000723706000986 */ /* 0x0005e4000c101524 */
.L_x_99:
[----:B------:R-:W-:Y:S05]  /*46e0*/  BSYNC B0 ;  /* 0x0000000000007941 */ /* 0x000fea0003800000 */
.L_x_37:
[----:B0-2---:R-:W2:Y:S01]  /*46f0*/  LDL.64 R2, [R1] ;  /* 0x0000000001027983 */ /* 0x005ea20000100a00 */
[----:B------:R-:W-:Y:S01]  /*4700*/  ULDC.64 UR4, c[0x0][0x650] ;  /* 0x0001940000047ab9 */ /* 0x000fe20000000a00 */
[----:B------:R0:W-:Y:S01]  /*4710*/  SYNCS.ARRIVE.TRANS64.A1T0 RZ, [R66+UR47], RZ ;  /* 0x000000ff42ff79a7 */ /* 0x0001e2000810002f */
[----:B------:R-:W-:Y:S01]  /*4720*/  PRMT R0, RZ, 0x7610, R0 ;  /* 0x00007610ff007816 */ /* 0x000fe20000000000 */
[----:B-----5:R-:W-:Y:S02]  /*4730*/  IMAD.MOV.U32 R19, RZ, RZ, -0x1 ;  /* 0xffffffffff137424 */ /* 0x020fe400078e00ff */
[----:B------:R-:W-:Y:S01]  /*4740*/  IMAD.MOV.U32 R22, RZ, RZ, -0x1 ;  /* 0xffffffffff167424 */ /* 0x000fe200078e00ff */
[----:B--2---:R-:W-:-:S04]  /*4750*/  LEA R18, P0, R2, R18, 0x1 ;  /* 0x0000001202127211 */ /* 0x004fc800078008ff */
[----:B------:R-:W-:Y:S01]  /*4760*/  LEA.HI.X R17, R2, R17, R23, 0x1, P0 ;  /* 0x0000001102117211 */ /* 0x000fe200000f0c17 */
[----:B------:R-:W-:Y:S01]  /*4770*/  IMAD.MOV.U32 R2, RZ, RZ, -0x1 ;  /* 0xffffffffff027424 */ /* 0x000fe200078e00ff */
[----:B------:R-:W-:-:S04]  /*4780*/  ISETP.GE.U32.AND P0, PT, R18, UR4, PT ;  /* 0x0000000412007c0c */ /* 0x000fc8000bf06070 */
[----:B------:R-:W-:-:S13]  /*4790*/  ISETP.GE.U32.AND.EX P0, PT, R17, UR5, PT, P0 ;  /* 0x0000000511007c0c */ /* 0x000fda000bf06100 */
[----:B0-----:R-:W-:Y:S05]  /*47a0*/  @P0 BRA `(.L_x_100) ;  /* 0x0000000400700947 */ /* 0x001fea0003800000 */
[----:B-1----:R-:W0:Y:S01]  /*47b0*/  S2R R10, SR_CTAID.X ;  /* 0x00000000000a7919 */ /* 0x002e220000002500 */
[----:B---34-:R-:W1:Y:S01]  /*47c0*/  LDC.64 R8, c[0x0][0x628] ;  /* 0x00018a00ff087b82 */ /* 0x018e620000000a00 */
[----:B------:R-:W-:Y:S01]  /*47d0*/  ULDC UR4, c[0x0][0x150] ;  /* 0x0000540000047ab9 */ /* 0x000fe20000000800 */
[----:B------:R-:W-:Y:S01]  /*47e0*/  IMAD.MOV.U32 R6, RZ, RZ, R18 ;  /* 0x000000ffff067224 */ /* 0x000fe200078e0012 */
[----:B------:R-:W2:Y:S01]  /*47f0*/  S2R R20, SR_CTAID.Y ;  /* 0x0000000000147919 */ /* 0x000ea20000002600 */
[----:B------:R-:W-:-:S04]  /*4800*/  IMAD.MOV.U32 R7, RZ, RZ, R17 ;  /* 0x000000ffff077224 */ /* 0x000fc800078e0011 */
[----:B------:R-:W3:Y:S08]  /*4810*/  LDC R15, c[0x0][0x144] ;  /* 0x00005100ff0f7b82 */ /* 0x000ef00000000800 */
[----:B------:R-:W4:Y:S08]  /*4820*/  LDC R0, c[0x0][0x630] ;  /* 0x00018c00ff007b82 */ /* 0x000f300000000800 */
[----:B------:R-:W2:Y:S01]  /*4830*/  LDC.64 R12, c[0x0][0x620] ;  /* 0x00018800ff0c7b82 */ /* 0x000ea20000000a00 */
[----:B-1----:R-:W-:-:S04]  /*4840*/  ISETP.NE.U32.AND P0, PT, R8, RZ, PT ;  /* 0x000000ff0800720c */ /* 0x002fc80003f05070 */
[----:B------:R-:W-:Y:S02]  /*4850*/  ISETP.NE.AND.EX P0, PT, R9, RZ, PT, P0 ;  /* 0x000000ff0900720c */ /* 0x000fe40003f05300 */
[----:B0-----:R-:W-:-:S05]  /*4860*/  I2FP.F32.U32 R2, R10 ;  /* 0x0000000a00027245 */ /* 0x001fca0000201000 */
[----:B------:R-:W-:-:S04]  /*4870*/  FMUL R2, R2, UR4 ;  /* 0x0000000402027c20 */ /* 0x000fc80008400000 */
[----:B------:R0:W1:Y:S02]  /*4880*/  F2I.U32.TRUNC.NTZ R14, R2 ;  /* 0x00000002000e7305 */ /* 0x000064000020f000 */
[----:B---34-:R-:W-:Y:S05]  /*4890*/  @!P0 BRA `(.L_x_101) ;  /* 0x0000000000288947 */ /* 0x018fea0003800000 */
[----:B------:R-:W3:Y:S02]  /*48a0*/  LDC R3, c[0x0][0x634] ;  /* 0x00018d00ff037b82 */ /* 0x000ee40000000800 */
[----:B---3--:R-:W-:-:S05]  /*48b0*/  IADD3 R7, P0, R18, R3, RZ ;  /* 0x0000000312077210 */ /* 0x008fca0007f1e0ff */
[----:B------:R-:W-:-:S04]  /*48c0*/  IMAD.X R11, RZ, RZ, R17, P0 ;  /* 0x000000ffff0b7224 */ /* 0x000fc800000e0611 */
[----:B0-----:R-:W-:-:S04]  /*48d0*/  IMAD.WIDE.U32 R2, R11, R8, RZ ;  /* 0x000000080b027225 */ /* 0x001fc800078e00ff */
[----:B------:R-:W-:-:S04]  /*48e0*/  IMAD.WIDE.U32 R4, P0, R7, R9, R2 ;  /* 0x0000000907047225 */ /* 0x000fc80007800002 */
[----:B------:R-:W-:-:S04]  /*48f0*/  IMAD.WIDE.U32 R2, R7, R8, RZ ;  /* 0x0000000807027225 */ /* 0x000fc800078e00ff */
[----:B------:R-:W-:Y:S01]  /*4900*/  IMAD.X R7, RZ, RZ, RZ, P0 ;  /* 0x000000ffff077224 */ /* 0x000fe200000e06ff */
[----:B------:R-:W-:Y:S01]  /*4910*/  IADD3 RZ, P0, R3, R4, RZ ;  /* 0x0000000403ff7210 */ /* 0x000fe20007f1e0ff */
[----:B------:R-:W-:-:S04]  /*4920*/  IMAD.MOV.U32 R6, RZ, RZ, R5 ;  /* 0x000000ffff067224 */ /* 0x000fc800078e0005 */
[----:B------:R-:W-:-:S08]  /*4930*/  IMAD.WIDE.U32.X R6, R11, R9, R6, P0 ;  /* 0x000000090b067225 */ /* 0x000fd000000e0406 */
.L_x_101:
[----:B------:R-:W3:Y:S01]  /*4940*/  LDC.64 R26, c[0x0][0x640] ;  /* 0x00019000ff1a7b82 */ /* 0x000ee20000000a00 */
[-C--:B------:R-:W-:Y:S01]  /*4950*/  SHF.R.U64 R11, R6, R0.reuse, R7 ;  /* 0x00000000060b7219 */ /* 0x080fe20000001207 */
[----:B------:R-:W-:Y:S01]  /*4960*/  IMAD.MOV.U32 R19, RZ, RZ, R17 ;  /* 0x000000ffff137224 */ /* 0x000fe200078e0011 */
[----:B------:R-:W-:Y:S01]  /*4970*/  SHF.R.U32.HI R0, RZ, R0, R7 ;  /* 0x00000000ff007219 */ /* 0x000fe20000011607 */
[----:B-1----:R-:W-:Y:S01]  /*4980*/  IMAD.MOV R14, RZ, RZ, -R14 ;  /* 0x000000ffff0e7224 */ /* 0x002fe200078e0a0e */
[----:B------:R-:W-:Y:S01]  /*4990*/  IADD3 R5, P0, RZ, -R11, RZ ;  /* 0x8000000bff057210 */ /* 0x000fe20007f1e0ff */
[----:B------:R-:W-:Y:S01]  /*49a0*/  ULDC UR4, c[0x0][0x154] ;  /* 0x0000550000047ab9 */ /* 0x000fe20000000800 */
[----:B------:R-:W-:Y:S01]  /*49b0*/  IMAD.MOV.U32 R7, RZ, RZ, 0x1 ;  /* 0x00000001ff077424 */ /* 0x000fe200078e00ff */
[----:B------:R-:W1:Y:S01]  /*49c0*/  LDC R4, c[0x0][0x618] ;  /* 0x00018600ff047b82 */ /* 0x000e620000000800 */
[----:B------:R-:W-:Y:S02]  /*49d0*/  IMAD R22, R15, R14, R10 ;  /* 0x0000000e0f167224 */ /* 0x000fe400078e020a */
[----:B------:R-:W-:-:S04]  /*49e0*/  IMAD.X R3, RZ, RZ, ~R0, P0 ;  /* 0x000000ffff037224 */ /* 0x000fc800000e0e00 */
[-C--:B--2---:R-:W-:Y:S01]  /*49f0*/  IMAD R0, R3, R12.reuse, RZ ;  /* 0x0000000c03007224 */ /* 0x084fe200078e02ff */
[----:B------:R-:W2:Y:S01]  /*4a00*/  LDC R6, c[0x0][0x608] ;  /* 0x00018200ff067b82 */ /* 0x000ea20000000800 */
[----:B0-----:R-:W-:-:S04]  /*4a10*/  IMAD.WIDE.U32 R2, R5, R12, R18 ;  /* 0x0000000c05027225 */ /* 0x001fc800078e0012 */
[----:B------:R-:W-:Y:S01]  /*4a20*/  IMAD R5, R5, R13, R0 ;  /* 0x0000000d05057224 */ /* 0x000fe200078e0200 */
[----:B------:R-:W-:Y:S02]  /*4a30*/  I2FP.F32.U32 R0, R20 ;  /* 0x0000001400007245 */ /* 0x000fe40000201000 */
[----:B------:R-:W0:Y:S01]  /*4a40*/  LDC R24, c[0x0][0x658] ;  /* 0x00019600ff187b82 */ /* 0x000e220000000800 */
[----:B------:R-:W-:Y:S01]  /*4a50*/  IMAD.IADD R3, R3, 0x1, R5 ;  /* 0x0000000103037824 */ /* 0x000fe200078e0205 */
[----:B---3--:R-:W-:Y:S01]  /*4a60*/  ISETP.NE.U32.AND P0, PT, R26, RZ, PT ;  /* 0x000000ff1a00720c */ /* 0x008fe20003f05070 */
[----:B------:R-:W-:Y:S01]  /*4a70*/  FMUL R0, R0, UR4 ;  /* 0x0000000400007c20 */ /* 0x000fe20008400000 */
[----:B------:R-:W-:Y:S02]  /*4a80*/  IMAD.MOV.U32 R5, RZ, RZ, -0x1 ;  /* 0xffffffffff057424 */ /* 0x000fe400078e00ff */
[----:B------:R-:W-:Y:S01]  /*4a90*/  ISETP.NE.AND.EX P0, PT, R27, RZ, PT, P0 ;  /* 0x000000ff1b00720c */ /* 0x000fe20003f05300 */
[----:B------:R3:W4:Y:S01]  /*4aa0*/  F2I.U32.TRUNC.NTZ R12, R0 ;  /* 0x00000000000c7305 */ /* 0x000722000020f000 */
[----:B------:R-:W3:Y:S01]  /*4ab0*/  LDC R15, c[0x0][0x148] ;  /* 0x00005200ff0f7b82 */ /* 0x000ee20000000800 */
[----:B-1----:R-:W-:-:S02]  /*4ac0*/  SHF.R.U64 R10, R2, R4, R3 ;  /* 0x00000004020a7219 */ /* 0x002fc40000001203 */
[----:B------:R-:W-:-:S05]  /*4ad0*/  SHF.R.U32.HI R3, RZ, R4, R3 ;  /* 0x00000004ff037219 */ /* 0x000fca0000011603 */
[----:B------:R-:W1:Y:S01]  /*4ae0*/  LDC R14, c[0x0][0x600] ;  /* 0x00018000ff0e7b82 */ /* 0x000e620000000800 */
[-CC-:B--2---:R-:W-:Y:S02]  /*4af0*/  SHF.R.U64 R8, R10, R6.reuse, R3.reuse ;  /* 0x000000060a087219 */ /* 0x184fe40000001203 */
[----:B------:R-:W-:-:S05]  /*4b00*/  SHF.R.U32.HI R3, RZ, R6, R3 ;  /* 0x00000006ff037219 */ /* 0x000fca0000011603 */
[----:B------:R-:W2:Y:S01]  /*4b10*/  LDC R21, c[0x0][0x648] ;  /* 0x00019200ff157b82 */ /* 0x000ea20000000800 */
[-CC-:B0-----:R-:W-:Y:S02]  /*4b20*/  SHF.R.U64 R13, R8, R24.reuse, R3.reuse ;  /* 0x00000018080d7219 */ /* 0x181fe40000001203 */
[-C--:B------:R-:W-:Y:S02]  /*4b30*/  SHF.L.U32 R5, R5, R24.reuse, RZ ;  /* 0x0000001805057219 */ /* 0x080fe400000006ff */
[-C--:B------:R-:W-:Y:S01]  /*4b40*/  SHF.R.U32.HI R3, RZ, R24.reuse, R3 ;  /* 0x00000018ff037219 */ /* 0x080fe20000011603 */
[----:B------:R-:W-:Y:S01]  /*4b50*/  IMAD.MOV.U32 R2, RZ, RZ, R13 ;  /* 0x000000ffff027224 */ /* 0x000fe200078e000d */
[----:B------:R-:W-:Y:S01]  /*4b60*/  SHF.L.U32 R24, R7, R24, RZ ;  /* 0x0000001807187219 */ /* 0x000fe200000006ff */
[----:B------:R-:W0:Y:S01]  /*4b70*/  LDC R25, c[0x0][0x638] ;  /* 0x00018e00ff197b82 */ /* 0x000e220000000800 */
[----:B------:R-:W-:-:S07]  /*4b80*/  LOP3.LUT R19, RZ, R5, RZ, 0x33, !PT ;  /* 0x00000005ff137212 */ /* 0x000fce00078e33ff */
[----:B------:R-:W0:Y:S01]  /*4b90*/  LDC R28, c[0x0][0x610] ;  /* 0x00018400ff1c7b82 */ /* 0x000e220000000800 */
[----:B----4-:R-:W-:Y:S05]  /*4ba0*/  @!P0 BRA `(.L_x_102) ;  /* 0x0000000000288947 */ /* 0x010fea0003800000 */
[----:B---3--:R-:W3:Y:S02]  /*4bb0*/  LDC R0, c[0x0][0x64c] ;  /* 0x00019300ff007b82 */ /* 0x008ee40000000800 */
[----:B---3--:R-:W-:-:S05]  /*4bc0*/  IADD3 R7, P0, R13, R0, RZ ;  /* 0x000000000d077210 */ /* 0x008fca0007f1e0ff */
        /* <DEDUP_REMOVED lines=8> */
.L_x_102:
[----:B------:R-:W4:Y:S01]  /*4c50*/  LDC R4, c[0x0][0x65c] ;  /* 0x00019700ff047b82 */ /* 0x000f220000000800 */
[----:B--23--:R-:W-:Y:S01]  /*4c60*/  SHF.R.U64 R0, R2, R21, R3 ;  /* 0x0000001502007219 */ /* 0x00cfe20000001203 */
[----:B-1----:R-:W-:Y:S01]  /*4c70*/  VIADD R3, R14, 0xffffffff ;  /* 0xffffffff0e037836 */ /* 0x002fe20000000000 */
[----:B------:R-:W-:Y:S01]  /*4c80*/  LOP3.LUT R19, R8, R19, RZ, 0xc0, !PT ;  /* 0x0000001308137212 */ /* 0x000fe200078ec0ff */
[----:B------:R-:W-:Y:S02]  /*4c90*/  IMAD.MOV R12, RZ, RZ, -R12 ;  /* 0x000000ffff0c7224 */ /* 0x000fe400078e0a0c */
[----:B------:R-:W-:Y:S01]  /*4ca0*/  IMAD.MOV R2, RZ, RZ, -R0 ;  /* 0x000000ffff027224 */ /* 0x000fe200078e0a00 */
[----:B------:R-:W-:Y:S01]  /*4cb0*/  LOP3.LUT R3, R10, R3, RZ, 0xc0, !PT ;  /* 0x000000030a037212 */ /* 0x000fe200078ec0ff */
[----:B------:R-:W-:Y:S02]  /*4cc0*/  IMAD R19, R24, R0, R19 ;  /* 0x0000000018137224 */ /* 0x000fe400078e0213 */
[----:B0-----:R-:W-:-:S04]  /*4cd0*/  IMAD R0, R2, R25, R13 ;  /* 0x0000001902007224 */ /* 0x001fc800078e020d */
[----:B------:R-:W-:Y:S01]  /*4ce0*/  IMAD R2, R0, R14, R3 ;  /* 0x0000000e00027224 */ /* 0x000fe200078e0203 */
[----:B----4-:R-:W-:Y:S01]  /*4cf0*/  ISETP.NE.AND P0, PT, R4, 0x1, PT ;  /* 0x000000010400780c */ /* 0x010fe20003f05270 */
[----:B------:R-:W-:-:S05]  /*4d00*/  IMAD.MOV.U32 R4, RZ, RZ, 0x1 ;  /* 0x00000001ff047424 */ /* 0x000fca00078e00ff */
[----:B------:R-:W-:-:S07]  /*4d10*/  PRMT R0, R4, 0x7610, R0 ;  /* 0x0000761004007816 */ /* 0x000fce0000000000 */
[----:B------:R-:W-:-:S04]  /*4d20*/  @P0 IMAD R22, R15, R12, R20 ;  /* 0x0000000c0f160224 */ /* 0x000fc800078e0214 */
[----:B------:R-:W-:-:S05]  /*4d30*/  IMAD R19, R19, R28, R22 ;  /* 0x0000001c13137224 */ /* 0x000fca00078e0216 */
[----:B------:R-:W-:Y:S02]  /*4d40*/  SEL R22, R2, R19, !P0 ;  /* 0x0000001302167207 */ /* 0x000fe40004000000 */
[----:B------:R-:W-:Y:S01]  /*4d50*/  SEL R19, R19, R2, !P0 ;  /* 0x0000000213137207 */ /* 0x000fe20004000000 */
[----:B------:R-:W-:-:S07]  /*4d60*/  IMAD.MOV.U32 R2, RZ, RZ, R11 ;  /* 0x000000ffff027224 */ /* 0x000fce00078e000b */
.L_x_100:
[----:B------:R-:W-:Y:S02]  /*4d70*/  LOP3.LUT P0, RZ, R0, 0xff, RZ, 0xc0, !PT ;  /* 0x000000ff00ff7812 */ /* 0x000fe4000780c0ff */
[----:B------:R-:W-:-:S11]  /*4d80*/  LOP3.LUT R73, R73, 0x1, RZ, 0x3c, !PT ;  /* 0x0000000149497812 */ /* 0x000fd600078e3cff */
[----:B------:R-:W-:Y:S05]  /*4d90*/  @P0 BRA `(.L_x_103) ;  /* 0xffffffcc00300947 */ /* 0x000fea000383ffff */
[----:B------:R-:W-:Y:S05]  /*4da0*/  EXIT ;  /* 0x000000000000794d */ /* 0x000fea0003800000 */
.L_x_18:
[----:B------:R-:W-:-:S08]  /*4db0*/  ISETP.NE.AND P0, PT, R5, RZ, PT ;  /* 0x000000ff0500720c */ /* 0x000fd00003f05270 */
[----:B0-----:R-:W0:-:S00]  /*4dc0*/  USETMAXREG.DEALLOC.CTAPOOL 0x28 ;  /* 0x00000028000079c8 */ /* 0x001e0000080e0500 */
[----:B------:R-:W-:Y:S05]  /*4dd0*/  @P0 EXIT ;  /* 0x000000000000094d */ /* 0x000fea0003800000 */
[----:B0-----:R-:W-:Y:S01]  /*4de0*/  LOP3.LUT P0, RZ, R8, 0xff, RZ, 0xc0, !PT ;  /* 0x000000ff08ff7812 */ /* 0x001fe2000780c0ff */
[----:B------:R-:W-:Y:S02]  /*4df0*/  IMAD.MOV.U32 R0, RZ, RZ, 0x1 ;  /* 0x00000001ff007424 */ /* 0x000fe400078e00ff */
[----:B------:R-:W-:-:S10]  /*4e00*/  IMAD.MOV.U32 R6, RZ, RZ, RZ ;  /* 0x000000ffff067224 */ /* 0x000fd400078e00ff */
[----:B------:R-:W-:Y:S05]  /*4e10*/  @!P0 BRA `(.L_x_104) ;  /* 0x0000000c008c8947 */ /* 0x000fea0003800000 */
[----:B------:R-:W0:Y:S01]  /*4e20*/  S2UR UR9, SR_CgaCtaId ;  /* 0x00000000000979c3 */ /* 0x000e220000008800 */
[----:B------:R-:W-:Y:S01]  /*4e30*/  UMOV UR13, 0x1 ;  /* 0x00000001000d7882 */ /* 0x000fe20000000000 */
[----:B------:R-:W-:Y:S01]  /*4e40*/  LOP3.LUT P0, RZ, R4, 0x1f, RZ, 0xc0, !PT ;  /* 0x0000001f04ff7812 */ /* 0x000fe2000780c0ff */
[----:B------:R-:W-:Y:S01]  /*4e50*/  ULDC UR5, c[0x0][0x658] ;  /* 0x0001960000057ab9 */ /* 0x000fe20000000800 */
[----:B------:R-:W-:Y:S01]  /*4e60*/  UMOV UR7, 0xffffffff ;  /* 0xffffffff00077882 */ /* 0x000fe20000000000 */
[----:B------:R-:W-:Y:S01]  /*4e70*/  BSSY B0, `(.L_x_104) ;  /* 0x00000dd000007945 */ /* 0x000fe20003800000 */
[----:B------:R-:W-:Y:S01]  /*4e80*/  USHF.L.U32 UR7, UR7, UR5, URZ ;  /* 0x0000000507077299 */ /* 0x000fe2000800063f */
[C---:B------:R-:W-:Y:S01]  /*4e90*/  ISETP.NE.AND P2, PT, R3.reuse, RZ, PT ;  /* 0x000000ff0300720c */ /* 0x040fe20003f45270 */
[----:B------:R-:W-:Y:S01]  /*4ea0*/  IMAD.MOV.U32 R8, RZ, RZ, 0x1 ;  /* 0x00000001ff087424 */ /* 0x000fe200078e00ff */
[----:B------:R-:W-:Y:S01]  /*4eb0*/  ISETP.NE.OR P0, PT, R3, RZ, !P0 ;  /* 0x000000ff0300720c */ /* 0x000fe20004705670 */
[----:B------:R-:W-:Y:S01]  /*4ec0*/  IMAD.MOV.U32 R0, RZ, RZ, 0x1 ;  /* 0x00000001ff007424 */ /* 0x000fe200078e00ff */
[----:B------:R-:W-:Y:S01]  /*4ed0*/  LOP3.LUT R7, R16, 0x2, RZ, 0xfc, !PT ;  /* 0x0000000210077812 */ /* 0x000fe200078efcff */
[----:B------:R-:W-:Y:S01]  /*4ee0*/  IMAD.MOV.U32 R6, RZ, RZ, RZ ;  /* 0x000000ffff067224 */ /* 0x000fe200078e00ff */
[----:B------:R-:W-:Y:S01]  /*4ef0*/  ULDC UR4, c[0x0][0x600] ;  /* 0x0001800000047ab9 */ /* 0x000fe20000000800 */
[----:B------:R-:W-:Y:S01]  /*4f00*/  UMOV UR18, 0x11 ;  /* 0x0000001100127882 */ /* 0x000fe20000000000 */
[----:B------:R-:W-:-:S02]  /*4f10*/  USHF.L.U32 UR5, UR13, UR5, URZ ;  /* 0x000000050d057299 */ /* 0x000fc4000800063f */
[----:B------:R-:W-:Y:S02]  /*4f20*/  UIADD3 UR28, UR40, 0x1, URZ ;  /* 0x00000001281c7890 */ /* 0x000fe4000fffe03f */
[----:B------:R-:W-:Y:S02]  /*4f30*/  UIADD3 UR4, UR4, -0x1, URZ ;  /* 0xffffffff04047890 */ /* 0x000fe4000fffe03f */
[----:B------:R-:W-:Y:S01]  /*4f40*/  ULOP3.LUT UR7, URZ, UR7, URZ, 0x33, !UPT ;  /* 0x000000073f077292 */ /* 0x000fe2000f8e333f */
[----:B------:R-:W-:Y:S01]  /*4f50*/  ULDC.64 UR24, c[0x0][0x198] ;  /* 0x0000660000187ab9 */ /* 0x000fe20000000a00 */
[----:B0-----:R-:W-:Y:S02]  /*4f60*/  USHF.R.U32.HI UR27, URZ, 0x2, UR9 ;  /* 0x000000023f1b7899 */ /* 0x001fe40008011609 */
[----:B------:R-:W-:Y:S02]  /*4f70*/  ULOP3.LUT UR8, UR9, 0x3, URZ, 0xc0, !UPT ;  /* 0x0000000309087892 */ /* 0x000fe4000f8ec03f */
[----:B------:R-:W-:-:S02]  /*4f80*/  USHF.L.U32 UR6, UR9, 0x4, URZ ;  /* 0x0000000409067899 */ /* 0x000fc4000800063f */
[----:B------:R-:W-:Y:S02]  /*4f90*/  USHF.L.U32 UR26, UR9, 0x9, URZ ;  /* 0x00000009091a7899 */ /* 0x000fe4000800063f */
[----:B------:R-:W-:Y:S02]  /*4fa0*/  ULOP3.LUT UR9, UR9, 0xfffffffc, URZ, 0xc0, !UPT ;  /* 0xfffffffc09097892 */ /* 0x000fe4000f8ec03f */
[----:B------:R-:W-:Y:S02]  /*4fb0*/  UISETP.GT.U32.AND UP0, UPT, UR8, 0xffff, UPT ;  /* 0x0000ffff0800788c */ /* 0x000fe4000bf04070 */
[----:B------:R-:W-:Y:S02]  /*4fc0*/  ULOP3.LUT UR11, UR9, 0x1, URZ, 0xfc, !UPT ;  /* 0x00000001090b7892 */ /* 0x000fe4000f8efc3f */
[----:B------:R-:W-:Y:S02]  /*4fd0*/  ULOP3.LUT UR12, UR9, 0x2, URZ, 0xfc, !UPT ;  /* 0x00000002090c7892 */ /* 0x000fe4000f8efc3f */
[----:B------:R-:W-:-:S02]  /*4fe0*/  USHF.L.U32 UR10, UR13, UR9, URZ ;  /* 0x000000090d0a7299 */ /* 0x000fc4000800063f */
[----:B------:R-:W-:Y:S02]  /*4ff0*/  ULOP3.LUT UR9, UR9, 0x3, URZ, 0xfc, !UPT ;  /* 0x0000000309097892 */ /* 0x000fe4000f8efc3f */
[----:B------:R-:W-:Y:S02]  /*5000*/  USHF.L.U32 UR11, UR13, UR11, URZ ;  /* 0x0000000b0d0b7299 */ /* 0x000fe4000800063f */
[----:B------:R-:W-:Y:S02]  /*5010*/  USHF.L.U32 UR12, UR13, UR12, URZ ;  /* 0x0000000c0d0c7299 */ /* 0x000fe4000800063f */
[----:B------:R-:W-:Y:S02]  /*5020*/  USEL UR8, UR8, 0xffff, !UP0 ;  /* 0x0000ffff08087887 */ /* 0x000fe4000c000000 */
[----:B------:R-:W-:Y:S02]  /*5030*/  USHF.L.U32 UR9, UR13, UR9, URZ ;  /* 0x000000090d097299 */ /* 0x000fe4000800063f */
[----:B------:R-:W-:-:S02]  /*5040*/  ULOP3.LUT UR10, UR12, UR10, UR11, 0xfe, !UPT ;  /* 0x0000000a0c0a7292 */ /* 0x000fc4000f8efe0b */
[----:B------:R-:W-:Y:S02]  /*5050*/  ULOP3.LUT UR8, UR8, 0xffff, URZ, 0xc0, !UPT ;  /* 0x0000ffff08087892 */ /* 0x000fe4000f8ec03f */
[----:B------:R-:W-:Y:S02]  /*5060*/  ULOP3.LUT UR6, UR6, 0x30, URZ, 0xc0, !UPT ;  /* 0x0000003006067892 */ /* 0x000fe4000f8ec03f */
[----:B------:R-:W-:Y:S02]  /*5070*/  ULOP3.LUT UR13, UR10, UR9, URZ, 0xfc, !UPT ;  /* 0x000000090a0d7292 */ /* 0x000fe4000f8efc3f */
[----:B------:R-:W-:-:S12]  /*5080*/  USHF.L.U32 UR18, UR18, UR8, URZ ;  /* 0x0000000812127299 */ /* 0x000fd8000800063f */
.L_x_116:
[----:B------:R-:W-:-:S03]  /*5090*/  UMOV UR8, 0xffffffff ;  /* 0xffffffff00087882 */ /* 0x000fc60000000000 */
[----:B------:R-:W-:Y:S05]  /*50a0*/  BRA.DIV UR8, `(.L_x_105) ;  /* 0x0000001e085c7947 */ /* 0x000fea000b800000 */
[----:B------:R-:W-:-:S13]  /*50b0*/  ELECT P6, URZ, PT ;  /* 0x00000000003f782f */ /* 0x000fda00038c0000 */
.L_x_153:
[----:B------:R-:W0:Y:S01]  /*50c0*/  LDC R3, c[0x0][0x28c] ;  /* 0x0000a300ff037b82 */ /* 0x000e220000000800 */
[----:B------:R-:W-:Y:S01]  /*50d0*/  BSSY B1, `(.L_x_106) ;  /* 0x000003e000017945 */ /* 0x000fe20003800000 */
[----:B0-----:R-:W-:-:S13]  /*50e0*/  ISETP.LT.OR P6, PT, R3, 0x1, !P6 ;  /* 0x000000010300780c */ /* 0x001fda00077c1670 */
[----:B------:R-:W-:Y:S05]  /*50f0*/  @P6 BRA `(.L_x_107) ;  /* 0x0000000000ec6947 */ /* 0x000fea0003800000 */
[----:B------:R-:W-:Y:S01]  /*5100*/  LEA R19, R19, UR27, 0x1 ;  /* 0x0000001b13137c11 */ /* 0x000fe2000f8e08ff */
[----:B------:R-:W-:Y:S01]  /*5110*/  IMAD.MOV.U32 R12, RZ, RZ, RZ ;  /* 0x000000ffff0c7224 */ /* 0x000fe200078e00ff */
[----:B------:R-:W-:Y:S01]  /*5120*/  LEA R22, R22, UR6, 0x6 ;  /* 0x0000000616167c11 */ /* 0x000fe2000f8e30ff */
[----:B------:R-:W-:Y:S02]  /*5130*/  IMAD.U32 R13, RZ, RZ, UR28 ;  /* 0x0000001cff0d7e24 */ /* 0x000fe4000f8e00ff */
[----:B------:R-:W-:Y:S02]  /*5140*/  IMAD.MOV.U32 R3, RZ, RZ, R0 ;  /* 0x000000ffff037224 */ /* 0x000fe400078e0000 */
[----:B------:R-:W-:Y:S02]  /*5150*/  IMAD.MOV.U32 R4, RZ, RZ, R6 ;  /* 0x000000ffff047224 */ /* 0x000fe400078e0006 */
[----:B------:R-:W-:-:S07]  /*5160*/  IMAD.SHL.U32 R19, R19, 0x20, RZ ;  /* 0x0000002013137824 */ /* 0x000fce00078e00ff */
.L_x_111:
[----:B------:R-:W0:Y:S01]  /*5170*/  S2R R10, SR_CgaCtaId ;  /* 0x00000000000a7919 */ /* 0x000e220000008800 */
[----:B------:R-:W-:Y:S01]  /*5180*/  MOV R5, 0x400 ;  /* 0x0000040000057802 */ /* 0x000fe20000000f00 */
[----:B------:R-:W1:Y:S03]  /*5190*/  @!P2 LDC R9, c[0x0][0x500] ;  /* 0x00014000ff09ab82 */ /* 0x000e660000000800 */
[----:B0-----:R-:W-:Y:S02]  /*51a0*/  LEA R11, R10, R5, 0x18 ;  /* 0x000000050a0b7211 */ /* 0x001fe400078ec0ff */
[----:B------:R-:W-:-:S03]  /*51b0*/  SHF.L.U32 R5, R3, 0x1f, RZ ;  /* 0x0000001f03057819 */ /* 0x000fc600000006ff */
[----:B------:R-:W-:-:S04]  /*51c0*/  IMAD R10, R4, 0x8, R11 ;  /* 0x00000008040a7824 */ /* 0x000fc800078e020b */
[----:B------:R-:W0:Y:S02]  /*51d0*/  SYNCS.PHASECHK.TRANS64.TRYWAIT P1, [R10+URZ+0xe0], R5 ;  /* 0x0000e0050a0075a7 */ /* 0x000e24000802017f */
[----:B01----:R-:W-:Y:S05]  /*51e0*/  @!P1 BRA `(.L_x_108) ;  /* 0x0000001c002c9947 */ /* 0x003fea0003800000 */
.L_x_154:
[----:B0-----:R-:W-:Y:S01]  /*51f0*/  PRMT R5, R7, 0x9910, RZ ;  /* 0x0000991007057816 */ /* 0x001fe200000000ff */
[----:B------:R0:W-:Y:S03]  /*5200*/  @!P2 SYNCS.ARRIVE.TRANS64 RZ, [R10+URZ], R9 ;  /* 0x000000090affa9a7 */ /* 0x0001e6000800003f */
[----:B------:R-:W-:-:S13]  /*5210*/  ISETP.NE.AND P1, PT, R5, 0x2, PT ;  /* 0x000000020500780c */ /* 0x000fda0003f25270 */
[----:B0-----:R-:W-:Y:S05]  /*5220*/  @P1 BRA `(.L_x_109) ;  /* 0x0000000000041947 */ /* 0x001fea0003800000 */
[----:B------:R-:W-:Y:S01]  /*5230*/  BPT.TRAP 0x1 ;  /* 0x000000040000795c */ /* 0x000fe20000300000 */
.L_x_109:
[----:B------:R-:W-:Y:S05]  /*5240*/  @P0 BRA `(.L_x_110) ;  /* 0x0000000000040947 */ /* 0x000fea0003800000 */
[----:B------:R-:W-:Y:S01]  /*5250*/  BPT.TRAP 0x1 ;  /* 0x000000040000795c */ /* 0x000fe20000300000 */
.L_x_110:
[----:B------:R-:W-:Y:S01]  /*5260*/  R2UR UR8, R4 ;  /* 0x00000000040872ca */ /* 0x000fe200000e0000 */
[----:B------:R-:W-:Y:S01]  /*5270*/  VIADD R13, R13, 0xffffffff ;  /* 0xffffffff0d0d7836 */ /* 0x000fe20000000000 */
[----:B------:R-:W-:Y:S01]  /*5280*/  R2UR UR15, R11 ;  /* 0x000000000b0f72ca */ /* 0x000fe200000e0000 */
[----:B------:R-:W-:Y:S01]  /*5290*/  UIADD3 UR14, UP0, UR24, 0xf0, URZ ;  /* 0x000000f0180e7890 */ /* 0x000fe2000ff1e03f */
[----:B------:R-:W-:Y:S01]  /*52a0*/  R2UR UR22, R19 ;  /* 0x00000000131672ca */ /* 0x000fe200000e0000 */
[----:B------:R-:W-:Y:S01]  /*52b0*/  UIADD3 UR30, UP1, UR24, 0x1f0, URZ ;  /* 0x000001f0181e7890 */ /* 0x000fe2000ff3e03f */
[----:B------:R-:W-:Y:S01]  /*52c0*/  R2UR UR9, R10 ;  /* 0x000000000a0972ca */ /* 0x000fe200000e0000 */
[----:B------:R-:W-:Y:S01]  /*52d0*/  UPRMT UR19, URZ, 0x5410, UR18 ;  /* 0x000054103f137896 */ /* 0x000fe20008000012 */
[----:B------:R-:W-:Y:S01]  /*52e0*/  R2UR UR10, R12 ;  /* 0x000000000c0a72ca */ /* 0x000fe200000e0000 */
[----:B------:R-:W-:Y:S01]  /*52f0*/  VIADD R4, R4, 0x1 ;  /* 0x0000000104047836 */ /* 0x000fe20000000000 */
[----:B------:R-:W-:Y:S01]  /*5300*/  R2UR UR12, R2 ;  /* 0x00000000020c72ca */ /* 0x000fe200000e0000 */
[----:B------:R-:W-:Y:S01]  /*5310*/  UPRMT UR29, URZ, 0x5410, UR13 ;  /* 0x000054103f1d7896 */ /* 0x000fe2000800000d */
[----:B------:R-:W-:Y:S01]  /*5320*/  R2UR UR23, R22 ;  /* 0x00000000161772ca */ /* 0x000fe200000e0000 */
[----:B------:R-:W-:Y:S01]  /*5330*/  USHF.L.U32 UR8, UR8, 0xb, URZ ;  /* 0x0000000b08087899 */ /* 0x000fe2000800063f */
[----:B------:R-:W-:Y:S01]  /*5340*/  ISETP.GT.AND P3, PT, R13, 0x1, PT ;  /* 0x000000010d00780c */ /* 0x000fe20003f64270 */
[----:B------:R-:W-:Y:S01]  /*5350*/  UIADD3.X UR31, URZ, UR25, URZ, UP1, !UPT ;  /* 0x000000193f1f7290 */ /* 0x000fe20008ffe43f */
[----:B------:R-:W-:Y:S01]  /*5360*/  ISETP.NE.AND P1, PT, R4, 0x1c, PT ;  /* 0x0000001c0400780c */ /* 0x000fe20003f25270 */
[----:B------:R-:W-:Y:S01]  /*5370*/  ULEA UR11, UR27, UR8, 0xa ;  /* 0x000000081b0b7291 */ /* 0x000fe2000f8e503f */
[----:B------:R-:W-:Y:S01]  /*5380*/  VIADD R12, R12, 0x20 ;  /* 0x000000200c0c7836 */ /* 0x000fe20000000000 */
[----:B------:R-:W-:Y:S01]  /*5390*/  ULOP3.LUT UR8, UR8, 0x600, UR26, 0xf8, !UPT ;  /* 0x0000060008087892 */ /* 0x000fe2000f8ef81a */
[----:B------:R-:W-:Y:S01]  /*53a0*/  SEL R10, RZ, 0x1, P1 ;  /* 0x00000001ff0a7807 */ /* 0x000fe20000800000 */
[----:B------:R-:W-:Y:S01]  /*53b0*/  ULEA UR11, UR11, UR15, 0x1 ;  /* 0x0000000f0b0b7291 */ /* 0x000fe2000f8e083f */
[----:B------:R-:W-:Y:S01]  /*53c0*/  SEL R4, R4, RZ, P1 ;  /* 0x000000ff04047207 */ /* 0x000fe20000800000 */
[----:B------:R-:W-:Y:S01]  /*53d0*/  ULEA UR8, UR8, UR15, 0x1 ;  /* 0x0000000f08087291 */ /* 0x000fe2000f8e083f */
[----:B------:R-:W-:Y:S01]  /*53e0*/  LOP3.LUT R3, R3, R10, RZ, 0x3c, !PT ;  /* 0x0000000a03037212 */ /* 0x000fe200078e3cff */
[----:B------:R-:W-:-:S02]  /*53f0*/  UIADD3 UR20, UR11, 0x300, URZ ;  /* 0x000003000b147890 */ /* 0x000fc4000fffe03f */
[----:B------:R-:W-:Y:S02]  /*5400*/  UIADD3.X UR15, URZ, UR25, URZ, UP0, !UPT ;  /* 0x000000193f0f7290 */ /* 0x000fe400087fe43f */
[----:B------:R-:W-:Y:S01]  /*5410*/  UIADD3 UR21, UR8, 0x1c300, URZ ;  /* 0x0001c30008157890 */ /* 0x000fe2000fffe03f */
[----:B------:R-:W-:Y:S01]  /*5420*/  UMOV UR16, 0x0 ;  /* 0x0000000000107882 */ /* 0x000fe20000000000 */
[----:B------:R-:W-:Y:S01]  /*5430*/  UMOV UR17, 0x10000000 ;  /* 0x1000000000117882 */ /* 0x000fe20000000000 */
[----:B------:R-:W-:Y:S01]  /*5440*/  UMOV UR11, UR22 ;  /* 0x00000016000b7c82 */ /* 0x000fe20008000000 */
[----:B------:R-:W-:-:S03]  /*5450*/  UMOV UR8, UR20 ;  /* 0x0000001400087c82 */ /* 0x000fc60008000000 */
[----:B------:R0:W-:Y:S02]  /*5460*/  UTMALDG.3D.MULTICAST [UR8], [UR14], UR19, desc[UR16] ;  /* 0x000010080e0073b4 */ /* 0x0001e40008011813 */
[----:B0-----:R-:W-:Y:S01]  /*5470*/  UMOV UR8, UR21 ;  /* 0x0000001500087c82 */ /* 0x001fe20008000000 */
[----:B------:R-:W-:Y:S02]  /*5480*/  UMOV UR11, UR23 ;  /* 0x00000017000b7c82 */ /* 0x000fe40008000000 */
[----:B------:R0:W-:Y:S02]  /*5490*/  UTMALDG.3D.MULTICAST [UR8], [UR30], UR29, desc[UR16] ;  /* 0x000010081e0073b4 */ /* 0x0001e4000801181d */
[----:B0-----:R-:W-:Y:S05]  /*54a0*/  @P3 BRA `(.L_x_111) ;  /* 0xfffffffc00303947 */ /* 0x001fea000383ffff */
.L_x_107:
[----:B------:R-:W-:Y:S05]  /*54b0*/  BSYNC B1 ;  /* 0x0000000000017941 */ /* 0x000fea0003800000 */
.L_x_106:
[----:B------:R-:W2:Y:S01]  /*54c0*/  LDL.64 R10, [R1] ;  /* 0x00000000010a7983 */ /* 0x000ea20000100a00 */
[----:B------:R-:W-:Y:S01]  /*54d0*/  LOP3.LUT P4, RZ, R8, 0xff, RZ, 0xc0, !PT ;  /* 0x000000ff08ff7812 */ /* 0x000fe2000788c0ff */
[----:B------:R-:W-:Y:S01]  /*54e0*/  VIADD R9, R6, UR40 ;  /* 0x0000002806097c36 */ /* 0x000fe20008000000 */
[----:B------:R-:W-:Y:S01]  /*54f0*/  ULDC.64 UR8, c[0x0][0x650] ;  /* 0x0001940000087ab9 */ /* 0x000fe20000000a00 */
[----:B------:R-:W-:Y:S01]  /*5500*/  IMAD.U32 R4, RZ, RZ, UR40 ;  /* 0x00000028ff047e24 */ /* 0x000fe2000f8e00ff */
[----:B------:R-:W-:Y:S01]  /*5510*/  UISETP.GE.U32.AND UP0, UPT, UR40, 0x1c, UPT ;  /* 0x0000001c2800788c */ /* 0x000fe2000bf06070 */
[----:B------:R-:W-:Y:S01]  /*5520*/  BSSY B1, `(.L_x_112) ;  /* 0x000006f000017945 */ /* 0x000fe20003800000 */
[----:B------:R-:W-:Y:S01]  /*5530*/  ISETP.GT.U32.AND P1, PT, R9, 0x1b, PT ;  /* 0x0000001b0900780c */ /* 0x000fe20003f24070 */
[----:B------:R-:W-:Y:S01]  /*5540*/  IMAD.MOV.U32 R19, RZ, RZ, -0x1 ;  /* 0xffffffffff137424 */ /* 0x000fe200078e00ff */
[----:B------:R-:W-:Y:S01]  /*5550*/  PRMT R8, RZ, 0x7610, R8 ;  /* 0x00007610ff087816 */ /* 0x000fe20000000008 */
[----:B------:R-:W-:Y:S01]  /*5560*/  IMAD.MOV.U32 R22, RZ, RZ, -0x1 ;  /* 0xffffffffff167424 */ /* 0x000fe200078e00ff */
[----:B------:R-:W-:-:S02]  /*5570*/  ISETP.LT.U32.AND P1, PT, R4, 0x1c, P1 ;  /* 0x0000001c0400780c */ /* 0x000fc40000f21070 */
[----:B------:R-:W-:Y:S01]  /*5580*/  PLOP3.LUT P3, PT, PT, PT, UP0, 0x80, 0x0 ;  /* 0x000000000000781c */ /* 0x000fe20003f6f008 */
[----:B------:R-:W0:Y:S01]  /*5590*/  @P4 S2R R3, SR_CgaCtaId ;  /* 0x0000000000034919 */ /* 0x000e220000008800 */
[----:B------:R-:W-:Y:S02]  /*55a0*/  @P4 MOV R2, 0x400 ;  /* 0x0000040000024802 */ /* 0x000fe40000000f00 */
[----:B------:R-:W-:-:S04]  /*55b0*/  SEL R5, RZ, 0x1, !P1 ;  /* 0x00000001ff057807 */ /* 0x000fc80004800000 */
[----:B------:R-:W-:Y:S02]  /*55c0*/  LOP3.LUT R0, R0, R5, RZ, 0x3c, !PT ;  /* 0x0000000500007212 */ /* 0x000fe400078e3cff */
[----:B0-----:R-:W-:-:S04]  /*55d0*/  @P4 LEA R2, R3, R2, 0x18 ;  /* 0x0000000203024211 */ /* 0x001fc800078ec0ff */
[----:B------:R0:W-:Y:S02]  /*55e0*/  @P4 SYNCS.ARRIVE.TRANS64.A1T0 RZ, [R2+URZ+0x1f8], RZ ;  /* 0x0001f8ff02ff49a7 */ /* 0x0001e4000810003f */
[----:B0-----:R-:W-:-:S05]  /*55f0*/  SHF.R.U32.HI R2, RZ, 0x2, R9 ;  /* 0x00000002ff027819 */ /* 0x001fca0000011609 */
[----:B------:R-:W-:-:S04]  /*5600*/  IMAD.WIDE.U32 R2, R2, 0x24924925, RZ ;  /* 0x2492492502027825 */ /* 0x000fc800078e00ff */
[----:B------:R-:W-:Y:S01]  /*5610*/  IMAD R6, R3, -0x1c, R9 ;  /* 0xffffffe403067824 */ /* 0x000fe200078e0209 */
[--C-:B------:R-:W-:Y:S01]  /*5620*/  @P3 LOP3.LUT R0, R0, 0x1, R3.reuse, 0x78, !PT ;  /* 0x0000000100003812 */ /* 0x100fe200078e7803 */
[----:B------:R-:W-:Y:S01]  /*5630*/  IMAD.MOV.U32 R2, RZ, RZ, -0x1 ;  /* 0xffffffffff027424 */ /* 0x000fe200078e00ff */
[----:B------:R-:W-:Y:S02]  /*5640*/  PRMT R3, RZ, 0x7610, R3 ;  /* 0x00007610ff037816 */ /* 0x000fe40000000003 */
[----:B--2---:R-:W-:-:S04]  /*5650*/  IADD3 R18, P4, R18, R10, RZ ;  /* 0x0000000a12127210 */ /* 0x004fc80007f9e0ff */
[----:B------:R-:W-:Y:S01]  /*5660*/  ISETP.GE.U32.AND P1, PT, R18, UR8, PT ;  /* 0x0000000812007c0c */ /* 0x000fe2000bf26070 */
[----:B------:R-:W-:-:S05]  /*5670*/  IMAD.X R17, R17, 0x1, R23, P4 ;  /* 0x0000000111117824 */ /* 0x000fca00020e0617 */
[----:B------:R-:W-:-:S13]  /*5680*/  ISETP.GE.U32.AND.EX P1, PT, R17, UR9, PT, P1 ;  /* 0x0000000911007c0c */ /* 0x000fda000bf26110 */
[----:B------:R-:W-:Y:S05]  /*5690*/  @P1 BRA `(.L_x_113) ;  /* 0x00000004005c1947 */ /* 0x000fea0003800000 */
[----:B------:R-:W0:Y:S01]  /*56a0*/  S2R R11, SR_CTAID.X ;  /* 0x00000000000b7919 */ /* 0x000e220000002500 */
[----:B------:R-:W-:Y:S01]  /*56b0*/  ULDC.64 UR8, c[0x0][0x628] ;  /* 0x00018a0000087ab9 */ /* 0x000fe20000000a00 */
[----:B------:R-:W1:Y:S01]  /*56c0*/  LDC R12, c[0x0][0x144] ;  /* 0x00005100ff0c7b82 */ /* 0x000e620000000800 */
[----:B------:R-:W-:Y:S01]  /*56d0*/  ISETP.NE.U32.AND P1, PT, RZ, UR8, PT ;  /* 0x00000008ff007c0c */ /* 0x000fe2000bf25070 */
[----:B------:R-:W2:Y:S01]  /*56e0*/  S2R R9, SR_CTAID.Y ;  /* 0x0000000000097919 */ /* 0x000ea20000002600 */
[----:B------:R-:W-:Y:S01]  /*56f0*/  ULDC UR10, c[0x0][0x150] ;  /* 0x00005400000a7ab9 */ /* 0x000fe20000000800 */
[----:B------:R-:W-:Y:S01]  /*5700*/  ULDC UR11, c[0x0][0x630] ;  /* 0x00018c00000b7ab9 */ /* 0x000fe20000000800 */
[----:B------:R-:W-:Y:S01]  /*5710*/  ISETP.NE.AND.EX P1, PT, RZ, UR9, PT, P1 ;  /* 0x00000009ff007c0c */ /* 0x000fe2000bf25310 */
[----:B------:R-:W-:Y:S01]  /*5720*/  IMAD.MOV.U32 R2, RZ, RZ, R18 ;  /* 0x000000ffff027224 */ /* 0x000fe200078e0012 */
[----:B0-----:R-:W-:-:S05]  /*5730*/  I2FP.F32.U32 R3, R11 ;  /* 0x0000000b00037245 */ /* 0x001fca0000201000 */
[----:B------:R-:W-:Y:S01]  /*5740*/  FMUL R14, R3, UR10 ;  /* 0x0000000a030e7c20 */ /* 0x000fe20008400000 */
[----:B------:R-:W-:-:S05]  /*5750*/  IMAD.MOV.U32 R3, RZ, RZ, R17 ;  /* 0x000000ffff037224 */ /* 0x000fca00078e0011 */
[----:B--2---:R-:W-:Y:S05]  /*5760*/  @!P1 BRA `(.L_x_114) ;  /* 0x0000000000289947 */ /* 0x004fea0003800000 */
[----:B------:R-:W-:Y:S02]  /*5770*/  ULDC UR10, c[0x0][0x634] ;  /* 0x00018d00000a7ab9 */ /* 0x000fe40000000800 */
[----:B------:R-:W-:-:S05]  /*5780*/  IADD3 R3, P1, R18, UR10, RZ ;  /* 0x0000000a12037c10 */ /* 0x000fca000ff3e0ff */
[----:B------:R-:W-:-:S04]  /*5790*/  IMAD.X R13, RZ, RZ, R17, P1 ;  /* 0x000000ffff0d7224 */ /* 0x000fc800008e0611 */
[----:B------:R-:W-:-:S04]  /*57a0*/  IMAD.WIDE.U32 R4, R13, UR8, RZ ;  /* 0x000000080d047c25 */ /* 0x000fc8000f8e00ff */
[----:B------:R-:W-:-:S04]  /*57b0*/  IMAD.WIDE.U32 R4, P1, R3, UR9, R4 ;  /* 0x0000000903047c25 */ /* 0x000fc8000f820004 */
[----:B------:R-:W-:-:S04]  /*57c0*/  IMAD.WIDE.U32 R2, R3, UR8, RZ ;  /* 0x0000000803027c25 */ /* 0x000fc8000f8e00ff */
[----:B------:R-:W-:Y:S01]  /*57d0*/  IMAD.MOV.U32 R2, RZ, RZ, R5 ;  /* 0x000000ffff027224 */ /* 0x000fe200078e0005 */
[----:B------:R-:W-:Y:S01]  /*57e0*/  IADD3 RZ, P3, R3, R4, RZ ;  /* 0x0000000403ff7210 */ /* 0x000fe20007f7e0ff */
[----:B------:R-:W-:-:S04]  /*57f0*/  IMAD.X R3, RZ, RZ, RZ, P1 ;  /* 0x000000ffff037224 */ /* 0x000fc800008e06ff */
[----:B------:R-:W-:-:S08]  /*5800*/  IMAD.WIDE.U32.X R2, R13, UR9, R2, P3 ;  /* 0x000000090d027c25 */ /* 0x000fd000098e0402 */
.L_x_114:
[--C-:B------:R-:W-:Y:S01]  /*5810*/  SHF.R.U64 R10, R2, UR11, R3.reuse ;  /* 0x0000000b020a7c19 */ /* 0x100fe20008001203 */
[----:B------:R-:W0:Y:S01]  /*5820*/  F2I.U32.TRUNC.NTZ R14, R14 ;  /* 0x0000000e000e7305 */ /* 0x000e22000020f000 */
[----:B------:R-:W-:Y:S01]  /*5830*/  SHF.R.U32.HI R2, RZ, UR11, R3 ;  /* 0x0000000bff027c19 */ /* 0x000fe20008011603 */
[----:B------:R-:W-:Y:S01]  /*5840*/  ULDC.64 UR8, c[0x0][0x620] ;  /* 0x0001880000087ab9 */ /* 0x000fe20000000a00 */
[----:B------:R-:W-:Y:S01]  /*5850*/  IADD3 R5, P1, RZ, -R10, RZ ;  /* 0x8000000aff057210 */ /* 0x000fe20007f3e0ff */
[----:B------:R-:W-:Y:S01]  /*5860*/  IMAD.MOV.U32 R3, RZ, RZ, R17 ;  /* 0x000000ffff037224 */ /* 0x000fe200078e0011 */
[----:B------:R-:W-:-:S03]  /*5870*/  ULDC.64 UR10, c[0x0][0x640] ;  /* 0x00019000000a7ab9 */ /* 0x000fc60000000a00 */
[----:B------:R-:W-:Y:S01]  /*5880*/  IMAD.X R2, RZ, RZ, ~R2, P1 ;  /* 0x000000ffff027224 */ /* 0x000fe200008e0e02 */
[----:B------:R-:W-:-:S03]  /*5890*/  ISETP.NE.U32.AND P1, PT, RZ, UR10, PT ;  /* 0x0000000aff007c0c */ /* 0x000fc6000bf25070 */
[----:B------:R-:W-:Y:S01]  /*58a0*/  IMAD R4, R2, UR8, RZ ;  /* 0x0000000802047c24 */ /* 0x000fe2000f8e02ff */
[----:B------:R-:W-:Y:S01]  /*58b0*/  ISETP.NE.AND.EX P1, PT, RZ, UR11, PT, P1 ;  /* 0x0000000bff007c0c */ /* 0x000fe2000bf25310 */
[----:B------:R-:W-:-:S04]  /*58c0*/  IMAD.MOV.U32 R2, RZ, RZ, R18 ;  /* 0x000000ffff027224 */ /* 0x000fc800078e0012 */
[----:B------:R-:W-:Y:S01]  /*58d0*/  IMAD.WIDE.U32 R2, R5, UR8, R2 ;  /* 0x0000000805027c25 */ /* 0x000fe2000f8e0002 */
[----:B------:R-:W-:-:S03]  /*58e0*/  ULDC UR8, c[0x0][0x618] ;  /* 0x0001860000087ab9 */ /* 0x000fc60000000800 */
[----:B------:R-:W-:Y:S01]  /*58f0*/  IMAD R5, R5, UR9, R4 ;  /* 0x0000000905057c24 */ /* 0x000fe2000f8e0204 */
[----:B------:R-:W-:Y:S01]  /*5900*/  ULDC UR9, c[0x0][0x154] ;  /* 0x0000550000097ab9 */ /* 0x000fe20000000800 */
[----:B0-----:R-:W-:Y:S02]  /*5910*/  IMAD.MOV R4, RZ, RZ, -R14 ;  /* 0x000000ffff047224 */ /* 0x001fe400078e0a0e */
[----:B------:R-:W0:Y:S01]  /*5920*/  LDC R14, c[0x0][0x148] ;  /* 0x00005200ff0e7b82 */ /* 0x000e220000000800 */
[----:B------:R-:W-:Y:S02]  /*5930*/  IMAD.IADD R3, R3, 0x1, R5 ;  /* 0x0000000103037824 */ /* 0x000fe400078e0205 */
[----:B-1----:R-:W-:Y:S01]  /*5940*/  IMAD R11, R12, R4, R11 ;  /* 0x000000040c0b7224 */ /* 0x002fe200078e020b */
[----:B------:R-:W-:Y:S02]  /*5950*/  I2FP.F32.U32 R4, R9 ;  /* 0x0000000900047245 */ /* 0x000fe40000201000 */
[----:B------:R-:W-:-:S02]  /*5960*/  SHF.R.U64 R12, R2, UR8, R3 ;  /* 0x00000008020c7c19 */ /* 0x000fc40008001203 */
[----:B------:R-:W-:Y:S01]  /*5970*/  SHF.R.U32.HI R3, RZ, UR8, R3 ;  /* 0x00000008ff037c19 */ /* 0x000fe20008011603 */
[----:B------:R-:W-:Y:S01]  /*5980*/  FMUL R4, R4, UR9 ;  /* 0x0000000904047c20 */ /* 0x000fe20008400000 */
[----:B------:R-:W-:Y:S02]  /*5990*/  ULDC UR8, c[0x0][0x608] ;  /* 0x0001820000087ab9 */ /* 0x000fe40000000800 */
[--C-:B------:R-:W-:Y:S01]  /*59a0*/  SHF.R.U64 R15, R12, UR8, R3.reuse ;  /* 0x000000080c0f7c19 */ /* 0x100fe20008001203 */
[----:B------:R1:W2:Y:S01]  /*59b0*/  F2I.U32.TRUNC.NTZ R20, R4 ;  /* 0x0000000400147305 */ /* 0x0002a2000020f000 */
[----:B------:R-:W-:Y:S01]  /*59c0*/  SHF.R.U32.HI R2, RZ, UR8, R3 ;  /* 0x00000008ff027c19 */ /* 0x000fe20008011603 */
[----:B------:R-:W-:-:S03]  /*59d0*/  ULDC UR8, c[0x0][0x658] ;  /* 0x0001960000087ab9 */ /* 0x000fc60000000800 */
[--C-:B------:R-:W-:Y:S02]  /*59e0*/  SHF.R.U64 R13, R15, UR8, R2.reuse ;  /* 0x000000080f0d7c19 */ /* 0x100fe40008001202 */
[----:B------:R-:W-:-:S03]  /*59f0*/  SHF.R.U32.HI R19, RZ, UR8, R2 ;  /* 0x00000008ff137c19 */ /* 0x000fc60008011602 */
[----:B------:R-:W-:Y:S02]  /*5a00*/  IMAD.MOV.U32 R2, RZ, RZ, R13 ;  /* 0x000000ffff027224 */ /* 0x000fe400078e000d */
[----:B------:R-:W-:Y:S01]  /*5a10*/  IMAD.MOV.U32 R3, RZ, RZ, R19 ;  /* 0x000000ffff037224 */ /* 0x000fe200078e0013 */
[----:B-1----:R-:W-:Y:S06]  /*5a20*/  @!P1 BRA `(.L_x_115) ;  /* 0x0000000000289947 */ /* 0x002fec0003800000 */
        /* <DEDUP_REMOVED lines=10> */
.L_x_115:
[----:B------:R-:W1:Y:S01]  /*5ad0*/  LDC R4, c[0x0][0x65c] ;  /* 0x00019700ff047b82 */ /* 0x000e620000000800 */
[----:B------:R-:W-:Y:S01]  /*5ae0*/  ULDC UR8, c[0x0][0x648] ;  /* 0x0001920000087ab9 */ /* 0x000fe20000000800 */
[----:B------:R-:W-:Y:S01]  /*5af0*/  LOP3.LUT R15, R15, UR7, RZ, 0xc0, !PT ;  /* 0x000000070f0f7c12 */ /* 0x000fe2000f8ec0ff */
[----:B--2---:R-:W-:Y:S01]  /*5b00*/  IMAD.MOV R20, RZ, RZ, -R20 ;  /* 0x000000ffff147224 */ /* 0x004fe200078e0a14 */
[----:B------:R-:W-:Y:S01]  /*5b10*/  SHF.R.U64 R2, R2, UR8, R3 ;  /* 0x0000000802027c19 */ /* 0x000fe20008001203 */
[----:B------:R-:W-:Y:S01]  /*5b20*/  ULDC UR8, c[0x0][0x638] ;  /* 0x00018e0000087ab9 */ /* 0x000fe20000000800 */
[----:B------:R-:W-:Y:S01]  /*5b30*/  LOP3.LUT R12, R12, UR4, RZ, 0xc0, !PT ;  /* 0x000000040c0c7c12 */ /* 0x000fe2000f8ec0ff */
[----:B------:R-:W-:Y:S01]  /*5b40*/  ULDC UR9, c[0x0][0x610] ;  /* 0x0001840000097ab9 */ /* 0x000fe20000000800 */
[----:B------:R-:W-:Y:S01]  /*5b50*/  IMAD.MOV.U32 R3, RZ, RZ, 0x1 ;  /* 0x00000001ff037424 */ /* 0x000fe200078e00ff */
[----:B-1----:R-:W-:Y:S01]  /*5b60*/  ISETP.NE.AND P1, PT, R4, 0x1, PT ;  /* 0x000000010400780c */ /* 0x002fe20003f25270 */
[----:B------:R-:W-:-:S02]  /*5b70*/  IMAD.MOV R4, RZ, RZ, -R2 ;  /* 0x000000ffff047224 */ /* 0x000fc400078e0a02 */
[----:B------:R-:W-:Y:S02]  /*5b80*/  IMAD R2, R2, UR5, R15 ;  /* 0x0000000502027c24 */ /* 0x000fe4000f8e020f */
[----:B------:R-:W-:Y:S01]  /*5b90*/  IMAD R13, R4, UR8, R13 ;  /* 0x00000008040d7c24 */ /* 0x000fe2000f8e020d */
[----:B------:R-:W-:-:S07]  /*5ba0*/  ULDC UR8, c[0x0][0x600] ;  /* 0x0001800000087ab9 */ /* 0x000fce0000000800 */
[----:B0-----:R-:W-:-:S04]  /*5bb0*/  @P1 IMAD R11, R14, R20, R9 ;  /* 0x000000140e0b1224 */ /* 0x001fc800078e0209 */
[----:B------:R-:W-:Y:S02]  /*5bc0*/  IMAD R11, R2, UR9, R11 ;  /* 0x00000009020b7c24 */ /* 0x000fe4000f8e020b */
[----:B------:R-:W-:-:S05]  /*5bd0*/  IMAD R2, R13, UR8, R12 ;  /* 0x000000080d027c24 */ /* 0x000fca000f8e020c */
[----:B------:R-:W-:Y:S02]  /*5be0*/  SEL R22, R2, R11, !P1 ;  /* 0x0000000b02167207 */ /* 0x000fe40004800000 */
[----:B------:R-:W-:Y:S01]  /*5bf0*/  SEL R19, R11, R2, !P1 ;  /* 0x000000020b137207 */ /* 0x000fe20004800000 */
[----:B------:R-:W-:-:S07]  /*5c00*/  IMAD.MOV.U32 R2, RZ, RZ, R10 ;  /* 0x000000ffff027224 */ /* 0x000fce00078e000a */
.L_x_113:
[----:B------:R-:W-:Y:S05]  /*5c10*/  BSYNC B1 ;  /* 0x0000000000017941 */ /* 0x000fea0003800000 */
.L_x_112:
[----:B------:R-:W-:-:S13]  /*5c20*/  LOP3.LUT P1, RZ, R3, 0xff, RZ, 0xc0, !PT ;  /* 0x000000ff03ff7812 */ /* 0x000fda000782c0ff */
[----:B------:R-:W-:Y:S05]  /*5c30*/  @P1 BRA `(.L_x_116) ;  /* 0xfffffff400141947 */ /* 0x000fea000383ffff */
[----:B------:R-:W-:Y:S05]  /*5c40*/  BSYNC B0 ;  /* 0x0000000000007941 */ /* 0x000fea0003800000 */
.L_x_104:
[----:B------:R-:W-:-:S03]  /*5c50*/  UMOV UR8, 0xffffffff ;  /* 0xffffffff00087882 */ /* 0x000fc60000000000 */
[----:B------:R-:W-:Y:S05]  /*5c60*/  BRA.DIV UR8, `(.L_x_117) ;  /* 0x0000001208a07947 */ /* 0x000fea000b800000 */
[----:B------:R-:W-:-:S13]  /*5c70*/  ELECT P6, URZ, PT ;  /* 0x00000000003f782f */ /* 0x000fda00038c0000 */
.L_x_157:
[----:B------:R-:W-:Y:S04]  /*5c80*/  BSSY B0, `(.L_x_118) ;  /* 0x0000103000007945 */ /* 0x000fe80003800000 */
[----:B------:R-:W-:Y:S05]  /*5c90*/  @!P6 BRA `(.L_x_119) ;  /* 0x000000100004e947 */ /* 0x000fea0003800000 */
[----:B------:R-:W-:-:S04]  /*5ca0*/  LOP3.LUT R16, R16, 0x2, RZ, 0xfc, !PT ;  /* 0x0000000210107812 */ /* 0x000fc800078efcff */
[----:B------:R-:W-:-:S13]  /*5cb0*/  ISETP.NE.AND P0, PT, R16, 0x3, PT ;  /* 0x000000031000780c */ /* 0x000fda0003f05270 */
[----:B------:R-:W-:Y:S05]  /*5cc0*/  @!P0 BRA `(.L_x_120) ;  /* 0x0000000000048947 */ /* 0x000fea0003800000 */
[----:B------:R-:W-:Y:S01]  /*5cd0*/  BPT.TRAP 0x1 ;  /* 0x000000040000795c */ /* 0x000fe20000300000 */
.L_x_120:
[----:B------:R-:W0:Y:S01]  /*5ce0*/  S2R R3, SR_CgaCtaId ;  /* 0x0000000000037919 */ /* 0x000e220000008800 */
[----:B------:R-:W-:-:S04]  /*5cf0*/  MOV R2, 0x400 ;  /* 0x0000040000027802 */ /* 0x000fc80000000f00 */
[----:B0-----:R-:W-:Y:S02]  /*5d00*/  LEA R3, R3, R2, 0x18 ;  /* 0x0000000203037211 */ /* 0x001fe400078ec0ff */
[----:B------:R-:W-:-:S03]  /*5d10*/  SHF.L.U32 R2, R0, 0x1f, RZ ;  /* 0x0000001f00027819 */ /* 0x000fc600000006ff */
[----:B------:R-:W-:-:S04]  /*5d20*/  VIADD R3, R3, 0xe0 ;  /* 0x000000e003037836 */ /* 0x000fc80000000000 */
[C---:B------:R-:W-:Y:S02]  /*5d30*/  IMAD R7, R6.reuse, 0x8, R3 ;  /* 0x0000000806077824 */ /* 0x040fe400078e0203 */
[----:B------:R-:W-:Y:S02]  /*5d40*/  VIADD R6, R6, 0x1 ;  /* 0x0000000106067836 */ /* 0x000fe40000000000 */
[----:B------:R-:W0:Y:S03]  /*5d50*/  SYNCS.PHASECHK.TRANS64.TRYWAIT P0, [R7+URZ], R2 ;  /* 0x00000002070075a7 */ /* 0x000e26000800017f */
[----:B------:R-:W-:-:S04]  /*5d60*/  ISETP.NE.AND P1, PT, R6, 0x1c, PT ;  /* 0x0000001c0600780c */ /* 0x000fc80003f25270 */
[----:B------:R-:W-:Y:S02]  /*5d70*/  SEL R5, RZ, 0x1, P1 ;  /* 0x00000001ff057807 */ /* 0x000fe40000800000 */
[----:B------:R-:W-:Y:S02]  /*5d80*/  SEL R6, R6, RZ, P1 ;  /* 0x000000ff06067207 */ /* 0x000fe40000800000 */
[----:B------:R-:W-:-:S03]  /*5d90*/  LOP3.LUT R5, R0, R5, RZ, 0x3c, !PT ;  /* 0x0000000500057212 */ /* 0x000fc600078e3cff */
[----:B------:R-:W-:Y:S01]  /*5da0*/  IMAD R9, R6, 0x8, R3 ;  /* 0x0000000806097824 */ /* 0x000fe200078e0203 */
[----:B------:R-:W-:Y:S01]  /*5db0*/  SHF.L.U32 R4, R5, 0x1f, RZ ;  /* 0x0000001f05047819 */ /* 0x000fe200000006ff */
[----:B0-----:R-:W-:Y:S06]  /*5dc0*/  @!P0 BRA `(.L_x_121) ;  /* 0x0000001000688947 */ /* 0x001fec0003800000 */
.L_x_158:
[----:B------:R-:W1:Y:S01]  /*5dd0*/  SYNCS.PHASECHK.TRANS64.TRYWAIT P0, [R9+URZ], R4 ;  /* 0x00000004090075a7 */ /* 0x000e62000800017f */
[----:B------:R-:W-:-:S05]  /*5de0*/  VIADD R0, R6, 0x1 ;  /* 0x0000000106007836 */ /* 0x000fca0000000000 */
[----:B------:R-:W-:-:S04]  /*5df0*/  ISETP.NE.AND P1, PT, R0, 0x1c, PT ;  /* 0x0000001c0000780c */ /* 0x000fc80003f25270 */
[----:B0-----:R-:W-:Y:S02]  /*5e00*/  SEL R2, RZ, 0x1, P1 ;  /* 0x00000001ff027807 */ /* 0x001fe40000800000 */
[----:B------:R-:W-:Y:S02]  /*5e10*/  SEL R0, R0, RZ, P1 ;  /* 0x000000ff00007207 */ /* 0x000fe40000800000 */
[----:B------:R-:W-:-:S03]  /*5e20*/  LOP3.LUT R7, R5, R2, RZ, 0x3c, !PT ;  /* 0x0000000205077212 */ /* 0x000fc600078e3cff */
[----:B------:R-:W-:Y:S01]  /*5e30*/  IMAD R6, R0, 0x8, R3 ;  /* 0x0000000800067824 */ /* 0x000fe200078e0203 */
[----:B------:R-:W-:Y:S01]  /*5e40*/  SHF.L.U32 R5, R7, 0x1f, RZ ;  /* 0x0000001f07057819 */ /* 0x000fe200000006ff */
[----:B-1----:R-:W-:Y:S06]  /*5e50*/  @!P0 BRA `(.L_x_122) ;  /* 0x0000001000588947 */ /* 0x002fec0003800000 */
.L_x_159:
[----:B------:R-:W1:Y:S01]  /*5e60*/  SYNCS.PHASECHK.TRANS64.TRYWAIT P0, [R6+URZ], R5 ;  /* 0x00000005060075a7 */ /* 0x000e62000800017f */
[----:B------:R-:W-:-:S05]  /*5e70*/  VIADD R0, R0, 0x1 ;  /* 0x0000000100007836 */ /* 0x000fca0000000000 */
[----:B------:R-:W-:-:S04]  /*5e80*/  ISETP.NE.AND P1, PT, R0, 0x1c, PT ;  /* 0x0000001c0000780c */ /* 0x000fc80003f25270 */
[----:B------:R-:W-:Y:S02]  /*5e90*/  SEL R2, RZ, 0x1, P1 ;  /* 0x00000001ff027807 */ /* 0x000fe40000800000 */
[----:B------:R-:W-:Y:S02]  /*5ea0*/  SEL R0, R0, RZ, P1 ;  /* 0x000000ff00007207 */ /* 0x000fe40000800000 */
[----:B------:R-:W-:-:S03]  /*5eb0*/  LOP3.LUT R7, R7, R2, RZ, 0x3c, !PT ;  /* 0x0000000207077212 */ /* 0x000fc600078e3cff */
[----:B0-----:R-:W-:Y:S01]  /*5ec0*/  IMAD R9, R0, 0x8, R3 ;  /* 0x0000000800097824 */ /* 0x001fe200078e0203 */
[----:B------:R-:W-:Y:S01]  /*5ed0*/  SHF.L.U32 R4, R7, 0x1f, RZ ;  /* 0x0000001f07047819 */ /* 0x000fe200000006ff */
[----:B-1----:R-:W-:Y:S06]  /*5ee0*/  @!P0 BRA `(.L_x_123) ;  /* 0x0000001000488947 */ /* 0x002fec0003800000 */
.L_x_160:
        /* <DEDUP_REMOVED lines=9> */
.L_x_161:
        /* <DEDUP_REMOVED lines=9> */
.L_x_162:
        /* <DEDUP_REMOVED lines=9> */
.L_x_163:
        /* <DEDUP_REMOVED lines=9> */
.L_x_164:
        /* <DEDUP_REMOVED lines=9> */
.L_x_165:
        /* <DEDUP_REMOVED lines=9> */
.L_x_166:
        /* <DEDUP_REMOVED lines=9> */
.L_x_167:
        /* <DEDUP_REMOVED lines=9> */
.L_x_168:
        /* <DEDUP_REMOVED lines=9> */
.L_x_169:
        /* <DEDUP_REMOVED lines=9> */
.L_x_170:
        /* <DEDUP_REMOVED lines=9> */
.L_x_171:
        /* <DEDUP_REMOVED lines=9> */
.L_x_172:
        /* <DEDUP_REMOVED lines=9> */
.L_x_173:
        /* <DEDUP_REMOVED lines=9> */
.L_x_174:
        /* <DEDUP_REMOVED lines=9> */
.L_x_175:
        /* <DEDUP_REMOVED lines=9> */
.L_x_176:
        /* <DEDUP_REMOVED lines=9> */
.L_x_177:
        /* <DEDUP_REMOVED lines=9> */
.L_x_178:
        /* <DEDUP_REMOVED lines=9> */
.L_x_179:
        /* <DEDUP_REMOVED lines=9> */
.L_x_180:
        /* <DEDUP_REMOVED lines=9> */
.L_x_181:
        /* <DEDUP_REMOVED lines=9> */
.L_x_182:
        /* <DEDUP_REMOVED lines=9> */
.L_x_183:
[----:B------:R-:W1:Y:S01]  /*6be0*/  SYNCS.PHASECHK.TRANS64.TRYWAIT P0, [R6+URZ], R5 ;  /* 0x00000005060075a7 */ /* 0x000e62000800017f */
[----:B------:R-:W-:-:S05]  /*6bf0*/  VIADD R0, R0, 0x1 ;  /* 0x0000000100007836 */ /* 0x000fca0000000000 */
[----:B------:R-:W-:-:S04]  /*6c00*/  ISETP.NE.AND P1, PT, R0, 0x1c, PT ;  /* 0x0000001c0000780c */ /* 0x000fc80003f25270 */
[----:B------:R-:W-:Y:S02]  /*6c10*/  SEL R2, RZ, 0x1, P1 ;  /* 0x00000001ff027807 */ /* 0x000fe40000800000 */
[----:B------:R-:W-:Y:S02]  /*6c20*/  SEL R0, R0, RZ, P1 ;  /* 0x000000ff00007207 */ /* 0x000fe40000800000 */
[----:B------:R-:W-:Y:S01]  /*6c30*/  LOP3.LUT R2, R7, R2, RZ, 0x3c, !PT ;  /* 0x0000000207027212 */ /* 0x000fe200078e3cff */
[----:B-1----:R-:W-:Y:S06]  /*6c40*/  @!P0 BRA `(.L_x_147) ;  /* 0x0000000800d08947 */ /* 0x002fec0003800000 */
.L_x_184:
[----:B------:R-:W-:Y:S01]  /*6c50*/  IMAD R3, R0, 0x8, R3 ;  /* 0x0000000800037824 */ /* 0x000fe200078e0203 */
[----:B------:R-:W-:-:S07]  /*6c60*/  SHF.L.U32 R0, R2, 0x1f, RZ ;  /* 0x0000001f02007819 */ /* 0x000fce00000006ff */
.L_x_148:
[----:B--2---:R2:W3:Y:S02]  /*6c70*/  SYNCS.PHASECHK.TRANS64.TRYWAIT P0, [R3+URZ], R0 ;  /* 0x00000000030075a7 */ /* 0x0044e4000800017f */
[----:B---3--:R-:W-:Y:S05]  /*6c80*/  @!P0 NANOSLEEP.SYNCS 0x989680 ;  /* 0x009896800000895d */ /* 0x008fea0003900000 */
[----:B------:R-:W3:Y:S02]  /*6c90*/  @!P0 SYNCS.PHASECHK.TRANS64 P0, [R3+URZ], R0 ;  /* 0x00000000030085a7 */ /* 0x000ee4000800007f */
[----:B---3--:R-:W-:Y:S05]  /*6ca0*/  @!P0 BRA `(.L_x_148) ;  /* 0xfffffffc00f08947 */ /* 0x008fea000383ffff */
.L_x_119:
[----:B------:R-:W-:Y:S05]  /*6cb0*/  BSYNC B0 ;  /* 0x0000000000007941 */ /* 0x000fea0003800000 */
.L_x_118:
[----:B------:R-:W-:Y:S05]  /*6cc0*/  EXIT ;  /* 0x000000000000794d */ /* 0x000fea0003800000 */
.L_x_20:
[----:B-1----:R1:W2:Y:S02]  /*6cd0*/  SYNCS.PHASECHK.TRANS64.TRYWAIT P0, [R65+URZ], R0 ;  /* 0x00000000410075a7 */ /* 0x0022a4000800017f */
[----:B--2---:R-:W-:Y:S05]  /*6ce0*/  @!P0 NANOSLEEP.SYNCS 0x989680 ;  /* 0x009896800000895d */ /* 0x004fea0003900000 */
[----:B------:R-:W2:Y:S02]  /*6cf0*/  @!P0 SYNCS.PHASECHK.TRANS64 P0, [R65+URZ], R0 ;  /* 0x00000000410085a7 */ /* 0x000ea4000800007f */
[----:B--2---:R-:W-:Y:S05]  /*6d00*/  @!P0 BRA `(.L_x_20) ;  /* 0xfffffffc00f08947 */ /* 0x004fea000383ffff */
[----:B------:R-:W-:Y:S05]  /*6d10*/  BRA `(.L_x_149) ;  /* 0xffffffac00647947 */ /* 0x000fea000383ffff */
.L_x_25:
[----:B--2---:R2:W3:Y:S02]  /*6d20*/  SYNCS.PHASECHK.TRANS64.TRYWAIT P1, [R3+URZ], R0 ;  /* 0x00000000030075a7 */ /* 0x0044e4000802017f */
[----:B---3--:R-:W-:Y:S05]  /*6d30*/  @!P1 NANOSLEEP.SYNCS 0x989680 ;  /* 0x009896800000995d */ /* 0x008fea0003900000 */
[----:B------:R-:W3:Y:S02]  /*6d40*/  @!P1 SYNCS.PHASECHK.TRANS64 P1, [R3+URZ], R0 ;  /* 0x00000000030095a7 */ /* 0x000ee4000802007f */
[----:B---3--:R-:W-:Y:S05]  /*6d50*/  @!P1 BRA `(.L_x_25) ;  /* 0xfffffffc00f09947 */ /* 0x008fea000383ffff */
[----:B------:R-:W-:Y:S05]  /*6d60*/  BRA `(.L_x_24) ;  /* 0xffffffac00c87947 */ /* 0x000fea000383ffff */
.L_x_30:
[----:B--2---:R-:W-:-:S04]  /*6d70*/  IMAD.U32 R5, RZ, RZ, UR4 ;  /* 0x00000004ff057e24 */ /* 0x004fc8000f8e00ff */
[----:B------:R2:W3:Y:S03]  /*6d80*/  SYNCS.PHASECHK.TRANS64.TRYWAIT P1, [R5+URZ], R4 ;  /* 0x00000004050075a7 */ /* 0x0004e6000802017f */
[----:B---3--:R-:W-:Y:S05]  /*6d90*/  @!P1 NANOSLEEP.SYNCS 0x989680 ;  /* 0x009896800000995d */ /* 0x008fea0003900000 */
[----:B------:R-:W3:Y:S02]  /*6da0*/  @!P1 SYNCS.PHASECHK.TRANS64 P1, [R5+URZ], R4 ;  /* 0x00000004050095a7 */ /* 0x000ee4000802007f */
[----:B---3--:R-:W-:Y:S05]  /*6db0*/  @!P1 BRA `(.L_x_30) ;  /* 0xfffffffc00ec9947 */ /* 0x008fea000383ffff */
[----:B------:R-:W-:Y:S05]  /*6dc0*/  BRA `(.L_x_29) ;  /* 0xffffffb000407947 */ /* 0x000fea000383ffff */
.L_x_36:
[----:B-1----:R1:W2:Y:S02]  /*6dd0*/  SYNCS.PHASECHK.TRANS64.TRYWAIT P0, [R65+URZ+0x10], R0 ;  /* 0x00001000410075a7 */ /* 0x0022a4000800017f */
[----:B--2---:R-:W-:Y:S05]  /*6de0*/  @!P0 NANOSLEEP.SYNCS 0x989680 ;  /* 0x009896800000895d */ /* 0x004fea0003900000 */
[----:B------:R-:W2:Y:S02]  /*6df0*/  @!P0 SYNCS.PHASECHK.TRANS64 P0, [R65+URZ+0x10], R0 ;  /* 0x00001000410085a7 */ /* 0x000ea4000800007f */
[----:B--2---:R-:W-:Y:S05]  /*6e00*/  @!P0 BRA `(.L_x_36) ;  /* 0xfffffffc00f08947 */ /* 0x004fea000383ffff */
[----:B------:R-:W-:Y:S05]  /*6e10*/  BRA `(.L_x_150) ;  /* 0xffffffb4004c7947 */ /* 0x000fea000383ffff */
.L_x_105:
[----:B------:R-:W-:Y:S01]  /*6e20*/  BSSY B1, `(.L_x_151) ;  /* 0x0000006000017945 */ /* 0x000fe20003800000 */
[----:B------:R-:W-:-:S07]  /*6e30*/  IMAD.MOV.U32 R15, RZ, RZ, -0x1 ;  /* 0xffffffffff0f7424 */ /* 0x000fce00078e00ff */
[----:B-----5:R-:W-:Y:S05]  /*6e40*/  WARPSYNC.COLLECTIVE R15, `(.L_x_152) ;  /* 0x000000000f0c7348 */ /* 0x020fea0003c00000 */
[----:B------:R-:W-:Y:S02]  /*6e50*/  ELECT P6, UR62, PT ;  /* 0x00000000003e782f */ /* 0x000fe400038c0000 */
[----:B------:R-:W-:Y:S01]  /*6e60*/  MOV R14, UR62 ;  /* 0x0000003e000e7c02 */ /* 0x000fe20008000f00 */
[----:B-----5:R-:W-:Y:S10]  /*6e70*/  ENDCOLLECTIVE ;  /* 0x000000000000791b */ /* 0x020ff40003800000 */
.L_x_152:
[----:B------:R-:W-:Y:S05]  /*6e80*/  BSYNC B1 ;  /* 0x0000000000017941 */ /* 0x000fea0003800000 */
.L_x_151:
[----:B------:R-:W-:Y:S05]  /*6e90*/  BRA `(.L_x_153) ;  /* 0xffffffe000887947 */ /* 0x000fea000383ffff */
.L_x_108:
[----:B0-----:R0:W1:Y:S02]  /*6ea0*/  SYNCS.PHASECHK.TRANS64.TRYWAIT P1, [R10+URZ+0xe0], R5 ;  /* 0x0000e0050a0075a7 */ /* 0x001064000802017f */
[----:B-1----:R-:W-:Y:S05]  /*6eb0*/  @!P1 NANOSLEEP.SYNCS 0x989680 ;  /* 0x009896800000995d */ /* 0x002fea0003900000 */
[----:B------:R-:W1:Y:S02]  /*6ec0*/  @!P1 SYNCS.PHASECHK.TRANS64 P1, [R10+URZ+0xe0], R5 ;  /* 0x0000e0050a0095a7 */ /* 0x000e64000802007f */
[----:B-1----:R-:W-:Y:S05]  /*6ed0*/  @!P1 BRA `(.L_x_108) ;  /* 0xfffffffc00f09947 */ /* 0x002fea000383ffff */
[----:B------:R-:W-:Y:S05]  /*6ee0*/  BRA `(.L_x_154) ;  /* 0xffffffe000c07947 */ /* 0x000fea000383ffff */
.L_x_117:
[----:B------:R-:W-:Y:S01]  /*6ef0*/  BSSY B0, `(.L_x_155) ;  /* 0x0000006000007945 */ /* 0x000fe20003800000 */
[----:B------:R-:W-:-:S07]  /*6f00*/  IMAD.MOV.U32 R15, RZ, RZ, -0x1 ;  /* 0xffffffffff0f7424 */ /* 0x000fce00078e00ff */
[----:B-----5:R-:W-:Y:S05]  /*6f10*/  WARPSYNC.COLLECTIVE R15, `(.L_x_156) ;  /* 0x000000000f0c7348 */ /* 0x020fea0003c00000 */
[----:B------:R-:W-:Y:S02]  /*6f20*/  ELECT P6, UR62, PT ;  /* 0x00000000003e782f */ /* 0x000fe400038c0000 */
[----:B------:R-:W-:Y:S01]  /*6f30*/  MOV R14, UR62 ;  /* 0x0000003e000e7c02 */ /* 0x000fe20008000f00 */
[----:B-----5:R-:W-:Y:S10]  /*6f40*/  ENDCOLLECTIVE ;  /* 0x000000000000791b */ /* 0x020ff40003800000 */
.L_x_156:
[----:B------:R-:W-:Y:S05]  /*6f50*/  BSYNC B0 ;  /* 0x0000000000007941 */ /* 0x000fea0003800000 */
.L_x_155:
[----:B------:R-:W-:Y:S05]  /*6f60*/  BRA `(.L_x_157) ;  /* 0xffffffec00447947 */ /* 0x000fea000383ffff */
.L_x_121:
[----:B0-----:R0:W1:Y:S02]  /*6f70*/  SYNCS.PHASECHK.TRANS64.TRYWAIT P0, [R7+URZ], R2 ;  /* 0x00000002070075a7 */ /* 0x001064000800017f */
[----:B-1----:R-:W-:Y:S05]  /*6f80*/  @!P0 NANOSLEEP.SYNCS 0x989680 ;  /* 0x009896800000895d */ /* 0x002fea0003900000 */
[----:B------:R-:W1:Y:S02]  /*6f90*/  @!P0 SYNCS.PHASECHK.TRANS64 P0, [R7+URZ], R2 ;  /* 0x00000002070085a7 */ /* 0x000e64000800007f */
[----:B-1----:R-:W-:Y:S05]  /*6fa0*/  @!P0 BRA `(.L_x_121) ;  /* 0xfffffffc00f08947 */ /* 0x002fea000383ffff */
[----:B------:R-:W-:Y:S05]  /*6fb0*/  BRA `(.L_x_158) ;  /* 0xffffffec00847947 */ /* 0x000fea000383ffff */
.L_x_122:
[----:B0-----:R0:W1:Y:S02]  /*6fc0*/  SYNCS.PHASECHK.TRANS64.TRYWAIT P0, [R9+URZ], R4 ;  /* 0x00000004090075a7 */ /* 0x001064000800017f */
[----:B-1----:R-:W-:Y:S05]  /*6fd0*/  @!P0 NANOSLEEP.SYNCS 0x989680 ;  /* 0x009896800000895d */ /* 0x002fea0003900000 */
[----:B------:R-:W1:Y:S02]  /*6fe0*/  @!P0 SYNCS.PHASECHK.TRANS64 P0, [R9+URZ], R4 ;  /* 0x00000004090085a7 */ /* 0x000e64000800007f */
[----:B-1----:R-:W-:Y:S05]  /*6ff0*/  @!P0 BRA `(.L_x_122) ;  /* 0xfffffffc00f08947 */ /* 0x002fea000383ffff */
[----:B------:R-:W-:Y:S05]  /*7000*/  BRA `(.L_x_159) ;  /* 0xffffffec00947947 */ /* 0x000fea000383ffff */
.L_x_123:
[----:B0-----:R0:W1:Y:S02]  /*7010*/  SYNCS.PHASECHK.TRANS64.TRYWAIT P0, [R6+URZ], R5 ;  /* 0x00000005060075a7 */ /* 0x001064000800017f */
[----:B-1----:R-:W-:Y:S05]  /*7020*/  @!P0 NANOSLEEP.SYNCS 0x989680 ;  /* 0x009896800000895d */ /* 0x002fea0003900000 */
[----:B------:R-:W1:Y:S02]  /*7030*/  @!P0 SYNCS.PHASECHK.TRANS64 P0, [R6+URZ], R5 ;  /* 0x00000005060085a7 */ /* 0x000e64000800007f */
[----:B-1----:R-:W-:Y:S05]  /*7040*/  @!P0 BRA `(.L_x_123) ;  /* 0xfffffffc00f08947 */ /* 0x002fea000383ffff */
[----:B------:R-:W-:Y:S05]  /*7050*/  BRA `(.L_x_160) ;  /* 0xffffffec00a47947 */ /* 0x000fea000383ffff */
.L_x_124:
[----:B0-----:R0:W1:Y:S02]  /*7060*/  SYNCS.PHASECHK.TRANS64.TRYWAIT P0, [R9+URZ], R4 ;  /* 0x00000004090075a7 */ /* 0x001064000800017f */
[----:B-1----:R-:W-:Y:S05]  /*7070*/  @!P0 NANOSLEEP.SYNCS 0x989680 ;  /* 0x009896800000895d */ /* 0x002fea0003900000 */
[----:B------:R-:W1:Y:S02]  /*7080*/  @!P0 SYNCS.PHASECHK.TRANS64 P0, [R9+URZ], R4 ;  /* 0x00000004090085a7 */ /* 0x000e64000800007f */
[----:B-1----:R-:W-:Y:S05]  /*7090*/  @!P0 BRA `(.L_x_124) ;  /* 0xfffffffc00f08947 */ /* 0x002fea000383ffff */
[----:B------:R-:W-:Y:S05]  /*70a0*/  BRA `(.L_x_161) ;  /* 0xffffffec00b47947 */ /* 0x000fea000383ffff */
.L_x_125:
[----:B0-----:R0:W1:Y:S02]  /*70b0*/  SYNCS.PHASECHK.TRANS64.TRYWAIT P0, [R6+URZ], R5 ;  /* 0x00000005060075a7 */ /* 0x001064000800017f */
[----:B-1----:R-:W-:Y:S05]  /*70c0*/  @!P0 NANOSLEEP.SYNCS 0x989680 ;  /* 0x009896800000895d */ /* 0x002fea0003900000 */
[----:B------:R-:W1:Y:S02]  /*70d0*/  @!P0 SYNCS.PHASECHK.TRANS64 P0, [R6+URZ], R5 ;  /* 0x00000005060085a7 */ /* 0x000e64000800007f */
[----:B-1----:R-:W-:Y:S05]  /*70e0*/  @!P0 BRA `(.L_x_125) ;  /* 0xfffffffc00f08947 */ /* 0x002fea000383ffff */
[----:B------:R-:W-:Y:S05]  /*70f0*/  BRA `(.L_x_162) ;  /* 0xffffffec00c47947 */ /* 0x000fea000383ffff */
.L_x_126:
[----:B0-----:R0:W1:Y:S02]  /*7100*/  SYNCS.PHASECHK.TRANS64.TRYWAIT P0, [R9+URZ], R4 ;  /* 0x00000004090075a7 */ /* 0x001064000800017f */
[----:B-1----:R-:W-:Y:S05]  /*7110*/  @!P0 NANOSLEEP.SYNCS 0x989680 ;  /* 0x009896800000895d */ /* 0x002fea0003900000 */
[----:B------:R-:W1:Y:S02]  /*7120*/  @!P0 SYNCS.PHASECHK.TRANS64 P0, [R9+URZ], R4 ;  /* 0x00000004090085a7 */ /* 0x000e64000800007f */
[----:B-1----:R-:W-:Y:S05]  /*7130*/  @!P0 BRA `(.L_x_126) ;  /* 0xfffffffc00f08947 */ /* 0x002fea000383ffff */
[----:B------:R-:W-:Y:S05]  /*7140*/  BRA `(.L_x_163) ;  /* 0xffffffec00d47947 */ /* 0x000fea000383ffff */
.L_x_127:
[----:B0-----:R0:W1:Y:S02]  /*7150*/  SYNCS.PHASECHK.TRANS64.TRYWAIT P0, [R6+URZ], R5 ;  /* 0x00000005060075a7 */ /* 0x001064000800017f */
[----:B-1----:R-:W-:Y:S05]  /*7160*/  @!P0 NANOSLEEP.SYNCS 0x989680 ;  /* 0x009896800000895d */ /* 0x002fea0003900000 */
[----:B------:R-:W1:Y:S02]  /*7170*/  @!P0 SYNCS.PHASECHK.TRANS64 P0, [R6+URZ], R5 ;  /* 0x00000005060085a7 */ /* 0x000e64000800007f */
[----:B-1----:R-:W-:Y:S05]  /*7180*/  @!P0 BRA `(.L_x_127) ;  /* 0xfffffffc00f08947 */ /* 0x002fea000383ffff */
[----:B------:R-:W-:Y:S05]  /*7190*/  BRA `(.L_x_164) ;  /* 0xffffffec00e47947 */ /* 0x000fea000383ffff */
.L_x_128:
[----:B0-----:R0:W1:Y:S02]  /*71a0*/  SYNCS.PHASECHK.TRANS64.TRYWAIT P0, [R9+URZ], R4 ;  /* 0x00000004090075a7 */ /* 0x001064000800017f */
[----:B-1----:R-:W-:Y:S05]  /*71b0*/  @!P0 NANOSLEEP.SYNCS 0x989680 ;  /* 0x009896800000895d */ /* 0x002fea0003900000 */
[----:B------:R-:W1:Y:S02]  /*71c0*/  @!P0 SYNCS.PHASECHK.TRANS64 P0, [R9+URZ], R4 ;  /* 0x00000004090085a7 */ /* 0x000e64000800007f */
[----:B-1----:R-:W-:Y:S05]  /*71d0*/  @!P0 BRA `(.L_x_128) ;  /* 0xfffffffc00f08947 */ /* 0x002fea000383ffff */
[----:B------:R-:W-:Y:S05]  /*71e0*/  BRA `(.L_x_165) ;  /* 0xffffffec00f47947 */ /* 0x000fea000383ffff */
.L_x_129:
[----:B0-----:R0:W1:Y:S02]  /*71f0*/  SYNCS.PHASECHK.TRANS64.TRYWAIT P0, [R6+URZ], R5 ;  /* 0x00000005060075a7 */ /* 0x001064000800017f */
[----:B-1----:R-:W-:Y:S05]  /*7200*/  @!P0 NANOSLEEP.SYNCS 0x989680 ;  /* 0x009896800000895d */ /* 0x002fea0003900000 */
[----:B------:R-:W1:Y:S02]  /*7210*/  @!P0 SYNCS.PHASECHK.TRANS64 P0, [R6+URZ], R5 ;  /* 0x00000005060085a7 */ /* 0x000e64000800007f */
[----:B-1----:R-:W-:Y:S05]  /*7220*/  @!P0 BRA `(.L_x_129) ;  /* 0xfffffffc00f08947 */ /* 0x002fea000383ffff */
[----:B------:R-:W-:Y:S05]  /*7230*/  BRA `(.L_x_166) ;  /* 0xfffffff000047947 */ /* 0x000fea000383ffff */
.L_x_130:
[----:B0-----:R0:W1:Y:S02]  /*7240*/  SYNCS.PHASECHK.TRANS64.TRYWAIT P0, [R9+URZ], R4 ;  /* 0x00000004090075a7 */ /* 0x001064000800017f */
[----:B-1----:R-:W-:Y:S05]  /*7250*/  @!P0 NANOSLEEP.SYNCS 0x989680 ;  /* 0x009896800000895d */ /* 0x002fea0003900000 */
[----:B------:R-:W1:Y:S02]  /*7260*/  @!P0 SYNCS.PHASECHK.TRANS64 P0, [R9+URZ], R4 ;  /* 0x00000004090085a7 */ /* 0x000e64000800007f */
[----:B-1----:R-:W-:Y:S05]  /*7270*/  @!P0 BRA `(.L_x_130) ;  /* 0xfffffffc00f08947 */ /* 0x002fea000383ffff */
[----:B------:R-:W-:Y:S05]  /*7280*/  BRA `(.L_x_167) ;  /* 0xfffffff000147947 */ /* 0x000fea000383ffff */
.L_x_131:
[----:B0-----:R0:W1:Y:S02]  /*7290*/  SYNCS.PHASECHK.TRANS64.TRYWAIT P0, [R6+URZ], R5 ;  /* 0x00000005060075a7 */ /* 0x001064000800017f */
[----:B-1----:R-:W-:Y:S05]  /*72a0*/  @!P0 NANOSLEEP.SYNCS 0x989680 ;  /* 0x009896800000895d */ /* 0x002fea0003900000 */
[----:B------:R-:W1:Y:S02]  /*72b0*/  @!P0 SYNCS.PHASECHK.TRANS64 P0, [R6+URZ], R5 ;  /* 0x00000005060085a7 */ /* 0x000e64000800007f */
[----:B-1----:R-:W-:Y:S05]  /*72c0*/  @!P0 BRA `(.L_x_131) ;  /* 0xfffffffc00f08947 */ /* 0x002fea000383ffff */
[----:B------:R-:W-:Y:S05]  /*72d0*/  BRA `(.L_x_168) ;  /* 0xfffffff000247947 */ /* 0x000fea000383ffff */
.L_x_132:
[----:B0-----:R0:W1:Y:S02]  /*72e0*/  SYNCS.PHASECHK.TRANS64.TRYWAIT P0, [R9+URZ], R4 ;  /* 0x00000004090075a7 */ /* 0x001064000800017f */
[----:B-1----:R-:W-:Y:S05]  /*72f0*/  @!P0 NANOSLEEP.SYNCS 0x989680 ;  /* 0x009896800000895d */ /* 0x002fea0003900000 */
[----:B------:R-:W1:Y:S02]  /*7300*/  @!P0 SYNCS.PHASECHK.TRANS64 P0, [R9+URZ], R4 ;  /* 0x00000004090085a7 */ /* 0x000e64000800007f */
[----:B-1----:R-:W-:Y:S05]  /*7310*/  @!P0 BRA `(.L_x_132) ;  /* 0xfffffffc00f08947 */ /* 0x002fea000383ffff */
[----:B------:R-:W-:Y:S05]  /*7320*/  BRA `(.L_x_169) ;  /* 0xfffffff000347947 */ /* 0x000fea000383ffff */
.L_x_133:
[----:B0-----:R0:W1:Y:S02]  /*7330*/  SYNCS.PHASECHK.TRANS64.TRYWAIT P0, [R6+URZ], R5 ;  /* 0x00000005060075a7 */ /* 0x001064000800017f */
[----:B-1----:R-:W-:Y:S05]  /*7340*/  @!P0 NANOSLEEP.SYNCS 0x989680 ;  /* 0x009896800000895d */ /* 0x002fea0003900000 */
[----:B------:R-:W1:Y:S02]  /*7350*/  @!P0 SYNCS.PHASECHK.TRANS64 P0, [R6+URZ], R5 ;  /* 0x00000005060085a7 */ /* 0x000e64000800007f */
[----:B-1----:R-:W-:Y:S05]  /*7360*/  @!P0 BRA `(.L_x_133) ;  /* 0xfffffffc00f08947 */ /* 0x002fea000383ffff */
[----:B------:R-:W-:Y:S05]  /*7370*/  BRA `(.L_x_170) ;  /* 0xfffffff000447947 */ /* 0x000fea000383ffff */
.L_x_134:
[----:B0-----:R0:W1:Y:S02]  /*7380*/  SYNCS.PHASECHK.TRANS64.TRYWAIT P0, [R9+URZ], R4 ;  /* 0x00000004090075a7 */ /* 0x001064000800017f */
[----:B-1----:R-:W-:Y:S05]  /*7390*/  @!P0 NANOSLEEP.SYNCS 0x989680 ;  /* 0x009896800000895d */ /* 0x002fea0003900000 */
[----:B------:R-:W1:Y:S02]  /*73a0*/  @!P0 SYNCS.PHASECHK.TRANS64 P0, [R9+URZ], R4 ;  /* 0x00000004090085a7 */ /* 0x000e64000800007f */
[----:B-1----:R-:W-:Y:S05]  /*73b0*/  @!P0 BRA `(.L_x_134) ;  /* 0xfffffffc00f08947 */ /* 0x002fea000383ffff */
[----:B------:R-:W-:Y:S05]  /*73c0*/  BRA `(.L_x_171) ;  /* 0xfffffff000547947 */ /* 0x000fea000383ffff */
.L_x_135:
[----:B0-----:R0:W1:Y:S02]  /*73d0*/  SYNCS.PHASECHK.TRANS64.TRYWAIT P0, [R6+URZ], R5 ;  /* 0x00000005060075a7 */ /* 0x001064000800017f */
[----:B-1----:R-:W-:Y:S05]  /*73e0*/  @!P0 NANOSLEEP.SYNCS 0x989680 ;  /* 0x009896800000895d */ /* 0x002fea0003900000 */
[----:B------:R-:W1:Y:S02]  /*73f0*/  @!P0 SYNCS.PHASECHK.TRANS64 P0, [R6+URZ], R5 ;  /* 0x00000005060085a7 */ /* 0x000e64000800007f */
[----:B-1----:R-:W-:Y:S05]  /*7400*/  @!P0 BRA `(.L_x_135) ;  /* 0xfffffffc00f08947 */ /* 0x002fea000383ffff */
[----:B------:R-:W-:Y:S05]  /*7410*/  BRA `(.L_x_172) ;  /* 0xfffffff000647947 */ /* 0x000fea000383ffff */
.L_x_136:
[----:B0-----:R0:W1:Y:S02]  /*7420*/  SYNCS.PHASECHK.TRANS64.TRYWAIT P0, [R9+URZ], R4 ;  /* 0x00000004090075a7 */ /* 0x001064000800017f */
[----:B-1----:R-:W-:Y:S05]  /*7430*/  @!P0 NANOSLEEP.SYNCS 0x989680 ;  /* 0x009896800000895d */ /* 0x002fea0003900000 */
[----:B------:R-:W1:Y:S02]  /*7440*/  @!P0 SYNCS.PHASECHK.TRANS64 P0, [R9+URZ], R4 ;  /* 0x00000004090085a7 */ /* 0x000e64000800007f */
[----:B-1----:R-:W-:Y:S05]  /*7450*/  @!P0 BRA `(.L_x_136) ;  /* 0xfffffffc00f08947 */ /* 0x002fea000383ffff */
[----:B------:R-:W-:Y:S05]  /*7460*/  BRA `(.L_x_173) ;  /* 0xfffffff000747947 */ /* 0x000fea000383ffff */
.L_x_137:
[----:B0-----:R0:W1:Y:S02]  /*7470*/  SYNCS.PHASECHK.TRANS64.TRYWAIT P0, [R6+URZ], R5 ;  /* 0x00000005060075a7 */ /* 0x001064000800017f */
[----:B-1----:R-:W-:Y:S05]  /*7480*/  @!P0 NANOSLEEP.SYNCS 0x989680 ;  /* 0x009896800000895d */ /* 0x002fea0003900000 */
[----:B------:R-:W1:Y:S02]  /*7490*/  @!P0 SYNCS.PHASECHK.TRANS64 P0, [R6+URZ], R5 ;  /* 0x00000005060085a7 */ /* 0x000e64000800007f */
[----:B-1----:R-:W-:Y:S05]  /*74a0*/  @!P0 BRA `(.L_x_137) ;  /* 0xfffffffc00f08947 */ /* 0x002fea000383ffff */
[----:B------:R-:W-:Y:S05]  /*74b0*/  BRA `(.L_x_174) ;  /* 0xfffffff000847947 */ /* 0x000fea000383ffff */
.L_x_138:
[----:B0-----:R0:W1:Y:S02]  /*74c0*/  SYNCS.PHASECHK.TRANS64.TRYWAIT P0, [R9+URZ], R4 ;  /* 0x00000004090075a7 */ /* 0x001064000800017f */
[----:B-1----:R-:W-:Y:S05]  /*74d0*/  @!P0 NANOSLEEP.SYNCS 0x989680 ;  /* 0x009896800000895d */ /* 0x002fea0003900000 */
[----:B------:R-:W1:Y:S02]  /*74e0*/  @!P0 SYNCS.PHASECHK.TRANS64 P0, [R9+URZ], R4 ;  /* 0x00000004090085a7 */ /* 0x000e64000800007f */
[----:B-1----:R-:W-:Y:S05]  /*74f0*/  @!P0 BRA `(.L_x_138) ;  /* 0xfffffffc00f08947 */ /* 0x002fea000383ffff */
[----:B------:R-:W-:Y:S05]  /*7500*/  BRA `(.L_x_175) ;  /* 0xfffffff000947947 */ /* 0x000fea000383ffff */
.L_x_139:
[----:B0-----:R0:W1:Y:S02]  /*7510*/  SYNCS.PHASECHK.TRANS64.TRYWAIT P0, [R6+URZ], R5 ;  /* 0x00000005060075a7 */ /* 0x001064000800017f */
[----:B-1----:R-:W-:Y:S05]  /*7520*/  @!P0 NANOSLEEP.SYNCS 0x989680 ;  /* 0x009896800000895d */ /* 0x002fea0003900000 */
[----:B------:R-:W1:Y:S02]  /*7530*/  @!P0 SYNCS.PHASECHK.TRANS64 P0, [R6+URZ], R5 ;  /* 0x00000005060085a7 */ /* 0x000e64000800007f */
[----:B-1----:R-:W-:Y:S05]  /*7540*/  @!P0 BRA `(.L_x_139) ;  /* 0xfffffffc00f08947 */ /* 0x002fea000383ffff */
[----:B------:R-:W-:Y:S05]  /*7550*/  BRA `(.L_x_176) ;  /* 0xfffffff000a47947 */ /* 0x000fea000383ffff */
.L_x_140:
[----:B0-----:R0:W1:Y:S02]  /*7560*/  SYNCS.PHASECHK.TRANS64.TRYWAIT P0, [R9+URZ], R4 ;  /* 0x00000004090075a7 */ /* 0x001064000800017f */
[----:B-1----:R-:W-:Y:S05]  /*7570*/  @!P0 NANOSLEEP.SYNCS 0x989680 ;  /* 0x009896800000895d */ /* 0x002fea0003900000 */
[----:B------:R-:W1:Y:S02]  /*7580*/  @!P0 SYNCS.PHASECHK.TRANS64 P0, [R9+URZ], R4 ;  /* 0x00000004090085a7 */ /* 0x000e64000800007f */
[----:B-1----:R-:W-:Y:S05]  /*7590*/  @!P0 BRA `(.L_x_140) ;  /* 0xfffffffc00f08947 */ /* 0x002fea000383ffff */
[----:B------:R-:W-:Y:S05]  /*75a0*/  BRA `(.L_x_177) ;  /* 0xfffffff000b47947 */ /* 0x000fea000383ffff */
.L_x_141:
[----:B0-----:R0:W1:Y:S02]  /*75b0*/  SYNCS.PHASECHK.TRANS64.TRYWAIT P0, [R6+URZ], R5 ;  /* 0x00000005060075a7 */ /* 0x001064000800017f */
[----:B-1----:R-:W-:Y:S05]  /*75c0*/  @!P0 NANOSLEEP.SYNCS 0x989680 ;  /* 0x009896800000895d */ /* 0x002fea0003900000 */
[----:B------:R-:W1:Y:S02]  /*75d0*/  @!P0 SYNCS.PHASECHK.TRANS64 P0, [R6+URZ], R5 ;  /* 0x00000005060085a7 */ /* 0x000e64000800007f */
[----:B-1----:R-:W-:Y:S05]  /*75e0*/  @!P0 BRA `(.L_x_141) ;  /* 0xfffffffc00f08947 */ /* 0x002fea000383ffff */
[----:B------:R-:W-:Y:S05]  /*75f0*/  BRA `(.L_x_178) ;  /* 0xfffffff000c47947 */ /* 0x000fea000383ffff */
.L_x_142:
[----:B0-----:R0:W1:Y:S02]  /*7600*/  SYNCS.PHASECHK.TRANS64.TRYWAIT P0, [R9+URZ], R4 ;  /* 0x00000004090075a7 */ /* 0x001064000800017f */
[----:B-1----:R-:W-:Y:S05]  /*7610*/  @!P0 NANOSLEEP.SYNCS 0x989680 ;  /* 0x009896800000895d */ /* 0x002fea0003900000 */
[----:B------:R-:W1:Y:S02]  /*7620*/  @!P0 SYNCS.PHASECHK.TRANS64 P0, [R9+URZ], R4 ;  /* 0x00000004090085a7 */ /* 0x000e64000800007f */
[----:B-1----:R-:W-:Y:S05]  /*7630*/  @!P0 BRA `(.L_x_142) ;  /* 0xfffffffc00f08947 */ /* 0x002fea000383ffff */
[----:B------:R-:W-:Y:S05]  /*7640*/  BRA `(.L_x_179) ;  /* 0xfffffff000d47947 */ /* 0x000fea000383ffff */
.L_x_143:
[----:B0-----:R0:W1:Y:S02]  /*7650*/  SYNCS.PHASECHK.TRANS64.TRYWAIT P0, [R6+URZ], R5 ;  /* 0x00000005060075a7 */ /* 0x001064000800017f */
[----:B-1----:R-:W-:Y:S05]  /*7660*/  @!P0 NANOSLEEP.SYNCS 0x989680 ;  /* 0x009896800000895d */ /* 0x002fea0003900000 */
[----:B------:R-:W1:Y:S02]  /*7670*/  @!P0 SYNCS.PHASECHK.TRANS64 P0, [R6+URZ], R5 ;  /* 0x00000005060085a7 */ /* 0x000e64000800007f */
[----:B-1----:R-:W-:Y:S05]  /*7680*/  @!P0 BRA `(.L_x_143) ;  /* 0xfffffffc00f08947 */ /* 0x002fea000383ffff */
[----:B------:R-:W-:Y:S05]  /*7690*/  BRA `(.L_x_180) ;  /* 0xfffffff000e47947 */ /* 0x000fea000383ffff */
.L_x_144:
[----:B0-----:R0:W1:Y:S02]  /*76a0*/  SYNCS.PHASECHK.TRANS64.TRYWAIT P0, [R9+URZ], R4 ;  /* 0x00000004090075a7 */ /* 0x001064000800017f */
[----:B-1----:R-:W-:Y:S05]  /*76b0*/  @!P0 NANOSLEEP.SYNCS 0x989680 ;  /* 0x009896800000895d */ /* 0x002fea0003900000 */
[----:B------:R-:W1:Y:S02]  /*76c0*/  @!P0 SYNCS.PHASECHK.TRANS64 P0, [R9+URZ], R4 ;  /* 0x00000004090085a7 */ /* 0x000e64000800007f */
[----:B-1----:R-:W-:Y:S05]  /*76d0*/  @!P0 BRA `(.L_x_144) ;  /* 0xfffffffc00f08947 */ /* 0x002fea000383ffff */
[----:B------:R-:W-:Y:S05]  /*76e0*/  BRA `(.L_x_181) ;  /* 0xfffffff000f47947 */ /* 0x000fea000383ffff */
.L_x_145:
[----:B0-----:R0:W1:Y:S02]  /*76f0*/  SYNCS.PHASECHK.TRANS64.TRYWAIT P0, [R6+URZ], R5 ;  /* 0x00000005060075a7 */ /* 0x001064000800017f */
[----:B-1----:R-:W-:Y:S05]  /*7700*/  @!P0 NANOSLEEP.SYNCS 0x989680 ;  /* 0x009896800000895d */ /* 0x002fea0003900000 */
[----:B------:R-:W1:Y:S02]  /*7710*/  @!P0 SYNCS.PHASECHK.TRANS64 P0, [R6+URZ], R5 ;  /* 0x00000005060085a7 */ /* 0x000e64000800007f */
[----:B-1----:R-:W-:Y:S05]  /*7720*/  @!P0 BRA `(.L_x_145) ;  /* 0xfffffffc00f08947 */ /* 0x002fea000383ffff */
[----:B------:R-:W-:Y:S05]  /*7730*/  BRA `(.L_x_182) ;  /* 0xfffffff400047947 */ /* 0x000fea000383ffff */
.L_x_146:
[----:B0-----:R0:W1:Y:S02]  /*7740*/  SYNCS.PHASECHK.TRANS64.TRYWAIT P0, [R9+URZ], R4 ;  /* 0x00000004090075a7 */ /* 0x001064000800017f */
[----:B-1----:R-:W-:Y:S05]  /*7750*/  @!P0 NANOSLEEP.SYNCS 0x989680 ;  /* 0x009896800000895d */ /* 0x002fea0003900000 */
[----:B------:R-:W1:Y:S02]  /*7760*/  @!P0 SYNCS.PHASECHK.TRANS64 P0, [R9+URZ], R4 ;  /* 0x00000004090085a7 */ /* 0x000e64000800007f */
[----:B-1----:R-:W-:Y:S05]  /*7770*/  @!P0 BRA `(.L_x_146) ;  /* 0xfffffffc00f08947 */ /* 0x002fea000383ffff */
[----:B------:R-:W-:Y:S05]  /*7780*/  BRA `(.L_x_183) ;  /* 0xfffffff400147947 */ /* 0x000fea000383ffff */
.L_x_147:
[----:B-1----:R1:W2:Y:S02]  /*7790*/  SYNCS.PHASECHK.TRANS64.TRYWAIT P0, [R6+URZ], R5 ;  /* 0x00000005060075a7 */ /* 0x0022a4000800017f */
[----:B--2---:R-:W-:Y:S05]  /*77a0*/  @!P0 NANOSLEEP.SYNCS 0x989680 ;  /* 0x009896800000895d */ /* 0x004fea0003900000 */
[----:B------:R-:W2:Y:S02]  /*77b0*/  @!P0 SYNCS.PHASECHK.TRANS64 P0, [R6+URZ], R5 ;  /* 0x00000005060085a7 */ /* 0x000ea4000800007f */
[----:B--2---:R-:W-:Y:S05]  /*77c0*/  @!P0 BRA `(.L_x_147) ;  /* 0xfffffffc00f08947 */ /* 0x004fea000383ffff */
[----:B------:R-:W-:Y:S05]  /*77d0*/  BRA `(.L_x_184) ;  /* 0xfffffff4001c7947 */ /* 0x000fea000383ffff */
.L_x_185:
[----:B------:R-:W-:-:S00]  /*77e0*/  BRA `(.L_x_185) ;  /* 0xfffffffc00fc7947 */ /* 0x000fc0000383ffff */
[----:B------:R-:W-:-:S00]  /*77f0*/  NOP ;  /* 0x0000000000007918 */ /* 0x000fc00000000000 */
        /* <DEDUP_REMOVED lines=8> */
.L_x_186:


//--------------------- .nv.global.init           --------------------------
	.section	.nv.global.init,"aw",@progbits
.nv.global.init:
	.type		$str$22,@object
	.size		$str$22,($str$23 - $str$22)
$str$22:
        /*0000*/ 	.byte	0x6b, 0x5f, 0x74, 0x69, 0x6c, 0x65, 0x5f, 0x63, 0x6f, 0x75, 0x6e, 0x74, 0x20, 0x3e, 0x3d, 0x20
        /*0010*/ 	.byte	0x31, 0x00
	.type		$str$23,@object
	.size		$str$23,(__unnamed_1 - $str$23)
$str$23:
        /*0012*/ 	.byte	0x2f, 0x74, 0x6d, 0x70, 0x2f, 0x63, 0x75, 0x74, 0x6c, 0x61, 0x73, 0x73, 0x5f, 0x73, 0x77, 0x65
        /*0022*/ 	.byte	0x65, 0x70, 0x5f, 0x73, 0x72, 0x63, 0x2f, 0x69, 0x6e, 0x63, 0x6c, 0x75, 0x64, 0x65, 0x2f, 0x63
        /*0032*/ 	.byte	0x75, 0x74, 0x6c, 0x61, 0x73, 0x73, 0x2f, 0x67, 0x65, 0x6d, 0x6d, 0x2f, 0x63, 0x6f, 0x6c, 0x6c
        /*0042*/ 	.byte	0x65, 0x63, 0x74, 0x69, 0x76, 0x65, 0x2f, 0x73, 0x6d, 0x39, 0x30, 0x5f, 0x6d, 0x6d, 0x61, 0x5f
        /*0052*/ 	.byte	0x74, 0x6d, 0x61, 0x5f, 0x67, 0x6d, 0x6d, 0x61, 0x5f, 0x73, 0x73, 0x5f, 0x77, 0x61, 0x72, 0x70
        /*0062*/ 	.byte	0x73, 0x70, 0x65, 0x63, 0x69, 0x61, 0x6c, 0x69, 0x7a, 0x65, 0x64, 0x2e, 0x68, 0x70, 0x70, 0x00
	.type		__unnamed_1,@object
	.size		__unnamed_1,(.L_0 - __unnamed_1)
__unnamed_1:
        /*0072*/ 	.byte	0x76, 0x6f, 0x69, 0x64, 0x20, 0x63, 0x75, 0x74, 0x6c, 0x61, 0x73, 0x73, 0x3a, 0x3a, 0x67, 0x65
        /* <DEDUP_REMOVED lines=181> */
        /*0bd2*/ 	.byte	0x79, 0x5d, 0x00
.L_0:


//--------------------- .nv.shared._ZN7cutlass13device_kernelINS_4gemm6kernel13GemmUniversalIN4cute5tupleIJiiiiEEENS1_10collective13CollectiveMmaINS1_34MainloopSm90TmaGmmaWarpSpecializedILi28ENS5_IJNS4_1CILi4EEENSA_ILi2EEENSA_ILi1EEEEEENS1_32KernelTmaWarpSpecializedPingpongEEENS5_IJNSA_ILi64EEESH_NSA_ILi32EEEEEENS_10bfloat16_tENS5_IJlSD_lEEESK_SL_NS4_8TiledMMAINS4_8MMA_AtomIJNS4_4SM904GMMA27MMA_64x64x16_F32BF16BF16_SSILNSP_5MajorE0ELSR_0ELNSP_7ScaleInE1ELSS_1EEEEEENS4_6LayoutINS5_IJSD_SD_SD_EEENS5_IJNSA_ILi0EEESX_SX_EEEEENS5_IJNS4_10UnderscoreES10_S10_EEEEENS4_23SM90_TMA_LOAD_MULTICASTENS4_14ComposedLayoutINS4_7SwizzleILi2ELi4ELi3EEENS4_18smem_ptr_flag_bitsILi16EEENSV_INS5_IJNSA_ILi8EEESI_EEENS5_IJSI_SD_EEEEEEEvNS4_8identityES13_S1D_vS1E_EENS_8epilogue10collective6detail29Sm90TmaWarpSpecializedAdapterINS1H_15DefaultEpilogueISK_SL_SL_NS1G_6thread17LinearCombinationISK_Li1EffLNS1L_9ScaleType4KindE0ELNS_15FloatRoundStyleE2ESK_EENS1_15EpilogueDefaultEEEEEvvEEEEvNT_6ParamsE --------------------------
	.section	.nv.shared._ZN7cutlass13device_kernelINS_4gemm6kernel13GemmUniversalIN4cute5tupleIJiiiiEEENS1_10collective13CollectiveMmaINS1_34MainloopSm90TmaGmmaWarpSpecializedILi28ENS5_IJNS4_1CILi4EEENSA_ILi2EEENSA_ILi1EEEEEENS1_32KernelTmaWarpSpecializedPingpongEEENS5_IJNSA_ILi64EEESH_NSA_ILi32EEEEEENS_10bfloat16_tENS5_IJlSD_lEEESK_SL_NS4_8TiledMMAINS4_8MMA_AtomIJNS4_4SM904GMMA27MMA_64x64x16_F32BF16BF16_SSILNSP_5MajorE0ELSR_0ELNSP_7ScaleInE1ELSS_1EEEEEENS4_6LayoutINS5_IJSD_SD_SD_EEENS5_IJNSA_ILi0EEESX_SX_EEEEENS5_IJNS4_10UnderscoreES10_S10_EEEEENS4_23SM90_TMA_LOAD_MULTICASTENS4_14ComposedLayoutINS4_7SwizzleILi2ELi4ELi3EEENS4_18smem_ptr_flag_bitsILi16EEENSV_INS5_IJNSA_ILi8EEESI_EEENS5_IJSI_SD_EEEEEEEvNS4_8identityES13_S1D_vS1E_EENS_8epilogue10collective6detail29Sm90TmaWarpSpecializedAdapterINS1H_15DefaultEpilogueISK_SL_SL_NS1G_6thread17LinearCombinationISK_Li1EffLNS1L_9ScaleType4KindE0ELNS_15FloatRoundStyleE2ESK_EENS1_15EpilogueDefaultEEEEEvvEEEEvNT_6ParamsE,"aw",@nobits
	.sectionflags	@""
	.align	16
	.zero		1024


//--------------------- .nv.shared.reserved.0     --------------------------
	.section	.nv.shared.reserved.0,"aw",@nobits
	.weak		__nv_reservedSMEM_offset_0_alias
	.size		__nv_reservedSMEM_offset_0_alias, 0, 0
	.other		__nv_reservedSMEM_offset_0_alias,@"STO_CUDA_RESERVED_SHARED STV_DEFAULT"
__nv_reservedSMEM_offset_0_alias:
	.zero		0


//--------------------- .nv.global                --------------------------
	.section	.nv.global,"aw",@nobits
.nv.global:
	.type		_ZN40_INTERNAL_baf1ef73_4_k_cu_a69fb1ea_289544cute1_E,@object
	.size		_ZN40_INTERNAL_baf1ef73_4_k_cu_a69fb1ea_289544cute1_E,(_ZN40_INTERNAL_baf1ef73_4_k_cu_a69fb1ea_289544cuda3std3__45__cpo6cbeginE - _ZN40_INTERNAL_baf1ef73_4_k_cu_a69fb1ea_289544cute1_E)
_ZN40_INTERNAL_baf1ef73_4_k_cu_a69fb1ea_289544cute1_E:
	.zero		1
	.type		_ZN40_INTERNAL_baf1ef73_4_k_cu_a69fb1ea_289544cuda3std3__45__cpo6cbeginE,@object
	.size		_ZN40_INTERNAL_baf1ef73_4_k_cu_a69fb1ea_289544cuda3std3__45__cpo6cbeginE,(_ZN40_INTERNAL_baf1ef73_4_k_cu_a69fb1ea_289544cuda3std3__48in_placeE - _ZN40_INTERNAL_baf1ef73_4_k_cu_a69fb1ea_289544cuda3std3__45__cpo6cbeginE)
_ZN40_INTERNAL_baf1ef73_4_k_cu_a69fb1ea_289544cuda3std3__45__cpo6cbeginE:
	.zero		1
	.type		_ZN40_INTERNAL_baf1ef73_4_k_cu_a69fb1ea_289544cuda3std3__48in_placeE,@object
	.size		_ZN40_INTERNAL_baf1ef73_4_k_cu_a69fb1ea_289544cuda3std3__48in_placeE,(_ZN40_INTERNAL_baf1ef73_4_k_cu_a69fb1ea_289544cuda3std6ranges3__45__cpo9iter_moveE - _ZN40_INTERNAL_baf1ef73_4_k_cu_a69fb1ea_289544cuda3std3__48in_placeE)
_ZN40_INTERNAL_baf1ef73_4_k_cu_a69fb1ea_289544cuda3std3__48in_placeE:
	.zero		1
	.type		_ZN40_INTERNAL_baf1ef73_4_k_cu_a69fb1ea_289544cuda3std6ranges3__45__cpo9iter_moveE,@object
	.size		_ZN40_INTERNAL_baf1ef73_4_k_cu_a69fb1ea_289544cuda3std6ranges3__45__cpo9iter_moveE,(_ZN40_INTERNAL_baf1ef73_4_k_cu_a69fb1ea_289544cuda3std3__45__cpo5beginE - _ZN40_INTERNAL_baf1ef73_4_k_cu_a69fb1ea_289544cuda3std6ranges3__45__cpo9iter_moveE)
_ZN40_INTERNAL_baf1ef73_4_k_cu_a69fb1ea_289544cuda3std6ranges3__45__cpo9iter_moveE:
	.zero		1
	.type		_ZN40_INTERNAL_baf1ef73_4_k_cu_a69fb1ea_289544cuda3std3__45__cpo5beginE,@object
	.size		_ZN40_INTERNAL_baf1ef73_4_k_cu_a69fb1ea_289544cuda3std3__45__cpo5beginE,(_ZN40_INTERNAL_baf1ef73_4_k_cu_a69fb1ea_289544cuda3std3__442_GLOBAL__N__baf1ef73_4_k_cu_a69fb1ea_289546ignoreE - _ZN40_INTERNAL_baf1ef73_4_k_cu_a69fb1ea_289544cuda3std3__45__cpo5beginE)
_ZN40_INTERNAL_baf1ef73_4_k_cu_a69fb1ea_289544cuda3std3__45__cpo5beginE:
	.zero		1
	.type		_ZN40_INTERNAL_baf1ef73_4_k_cu_a69fb1ea_289544cuda3std3__442_GLOBAL__N__baf1ef73_4_k_cu_a69fb1ea_289546ignoreE,@object
	.size		_ZN40_INTERNAL_baf1ef73_4_k_cu_a69fb1ea_289544cuda3std3__442_GLOBAL__N__baf1ef73_4_k_cu_a69fb1ea_289546ignoreE,(_ZN40_INTERNAL_baf1ef73_4_k_cu_a69fb1ea_289544cute7productE - _ZN40_INTERNAL_baf1ef73_4_k_cu_a69fb1ea_289544cuda3std3__442_GLOBAL__N__baf1ef73_4_k_cu_a69fb1ea_289546ignoreE)
_ZN40_INTERNAL_baf1ef73_4_k_cu_a69fb1ea_289544cuda3std3__442_GLOBAL__N__baf1ef73_4_k_cu_a69fb1ea_289546ignoreE:
	.zero		1
	.type		_ZN40_INTERNAL_baf1ef73_4_k_cu_a69fb1ea_289544cute7productE,@object
	.size		_ZN40_INTERNAL_baf1ef73_4_k_cu_a69fb1ea_289544cute7productE,(_ZN40_INTERNAL_baf1ef73_4_k_cu_a69fb1ea_289544cuda3std3__45__cpo3endE - _ZN40_INTERNAL_baf1ef73_4_k_cu_a69fb1ea_289544cute7productE)
_ZN40_INTERNAL_baf1ef73_4_k_cu_a69fb1ea_289544cute7productE:
	.zero		1
	.type		_ZN40_INTERNAL_baf1ef73_4_k_cu_a69fb1ea_289544cuda3std3__45__cpo3endE,@object
	.size		_ZN40_INTERNAL_baf1ef73_4_k_cu_a69fb1ea_289544cuda3std3__45__cpo3endE,(_ZN40_INTERNAL_baf1ef73_4_k_cu_a69fb1ea_289544cuda3std3__419piecewise_constructE - _ZN40_INTERNAL_baf1ef73_4_k_cu_a69fb1ea_289544cuda3std3__45__cpo3endE)
_ZN40_INTERNAL_baf1ef73_4_k_cu_a69fb1ea_289544cuda3std3__45__cpo3endE:
	.zero		1
	.type		_ZN40_INTERNAL_baf1ef73_4_k_cu_a69fb1ea_289544cuda3std3__419piecewise_constructE,@object
	.size		_ZN40_INTERNAL_baf1ef73_4_k_cu_a69fb1ea_289544cuda3std3__419piecewise_constructE,(_ZN40_INTERNAL_baf1ef73_4_k_cu_a69fb1ea_289544cuda3std3__45__cpo4cendE - _ZN40_INTERNAL_baf1ef73_4_k_cu_a69fb1ea_289544cuda3std3__419piecewise_constructE)
_ZN40_INTERNAL_baf1ef73_4_k_cu_a69fb1ea_289544cuda3std3__419piecewise_constructE:
	.zero		1
	.type		_ZN40_INTERNAL_baf1ef73_4_k_cu_a69fb1ea_289544cuda3std3__45__cpo4cendE,@object
	.size		_ZN40_INTERNAL_baf1ef73_4_k_cu_a69fb1ea_289544cuda3std3__45__cpo4cendE,(_ZN40_INTERNAL_baf1ef73_4_k_cu_a69fb1ea_289544cuda3std6ranges3__45__cpo4swapE - _ZN40_INTERNAL_baf1ef73_4_k_cu_a69fb1ea_289544cuda3std3__45__cpo4cendE)
_ZN40_INTERNAL_baf1ef73_4_k_cu_a69fb1ea_289544cuda3std3__45__cpo4cendE:
	.zero		1
	.type		_ZN40_INTERNAL_baf1ef73_4_k_cu_a69fb1ea_289544cuda3std6ranges3__45__cpo4swapE,@object
	.size		_ZN40_INTERNAL_baf1ef73_4_k_cu_a69fb1ea_289544cuda3std6ranges3__45__cpo4swapE,(.L_8 - _ZN40_INTERNAL_baf1ef73_4_k_cu_a69fb1ea_289544cuda3std6ranges3__45__cpo4swapE)
_ZN40_INTERNAL_baf1ef73_4_k_cu_a69fb1ea_289544cuda3std6ranges3__45__cpo4swapE:
	.zero		1
.L_8:


//--------------------- .nv.constant0._ZN7cutlass13device_kernelINS_4gemm6kernel13GemmUniversalIN4cute5tupleIJiiiiEEENS1_10collective13CollectiveMmaINS1_34MainloopSm90TmaGmmaWarpSpecializedILi28ENS5_IJNS4_1CILi4EEENSA_ILi2EEENSA_ILi1EEEEEENS1_32KernelTmaWarpSpecializedPingpongEEENS5_IJNSA_ILi64EEESH_NSA_ILi32EEEEEENS_10bfloat16_tENS5_IJlSD_lEEESK_SL_NS4_8TiledMMAINS4_8MMA_AtomIJNS4_4SM904GMMA27MMA_64x64x16_F32BF16BF16_SSILNSP_5MajorE0ELSR_0ELNSP_7ScaleInE1ELSS_1EEEEEENS4_6LayoutINS5_IJSD_SD_SD_EEENS5_IJNSA_ILi0EEESX_SX_EEEEENS5_IJNS4_10UnderscoreES10_S10_EEEEENS4_23SM90_TMA_LOAD_MULTICASTENS4_14ComposedLayoutINS4_7SwizzleILi2ELi4ELi3EEENS4_18smem_ptr_flag_bitsILi16EEENSV_INS5_IJNSA_ILi8EEESI_EEENS5_IJSI_SD_EEEEEEEvNS4_8identityES13_S1D_vS1E_EENS_8epilogue10collective6detail29Sm90TmaWarpSpecializedAdapterINS1H_15DefaultEpilogueISK_SL_SL_NS1G_6thread17LinearCombinationISK_Li1EffLNS1L_9ScaleType4KindE0ELNS_15FloatRoundStyleE2ESK_EENS1_15EpilogueDefaultEEEEEvvEEEEvNT_6ParamsE --------------------------
	.section	.nv.constant0._ZN7cutlass13device_kernelINS_4gemm6kernel13GemmUniversalIN4cute5tupleIJiiiiEEENS1_10collective13CollectiveMmaINS1_34MainloopSm90TmaGmmaWarpSpecializedILi28ENS5_IJNS4_1CILi4EEENSA_ILi2EEENSA_ILi1EEEEEENS1_32KernelTmaWarpSpecializedPingpongEEENS5_IJNSA_ILi64EEESH_NSA_ILi32EEEEEENS_10bfloat16_tENS5_IJlSD_lEEESK_SL_NS4_8TiledMMAINS4_8MMA_AtomIJNS4_4SM904GMMA27MMA_64x64x16_F32BF16BF16_SSILNSP_5MajorE0ELSR_0ELNSP_7ScaleInE1ELSS_1EEEEEENS4_6LayoutINS5_IJSD_SD_SD_EEENS5_IJNSA_ILi0EEESX_SX_EEEEENS5_IJNS4_10UnderscoreES10_S10_EEEEENS4_23SM90_TMA_LOAD_MULTICASTENS4_14ComposedLayoutINS4_7SwizzleILi2ELi4ELi3EEENS4_18smem_ptr_flag_bitsILi16EEENSV_INS5_IJNSA_ILi8EEESI_EEENS5_IJSI_SD_EEEEEEEvNS4_8identityES13_S1D_vS1E_EENS_8epilogue10collective6detail29Sm90TmaWarpSpecializedAdapterINS1H_15DefaultEpilogueISK_SL_SL_NS1G_6thread17LinearCombinationISK_Li1EffLNS1L_9ScaleType4KindE0ELNS_15FloatRoundStyleE2ESK_EENS1_15EpilogueDefaultEEEEEvvEEEEvNT_6ParamsE,"a",@progbits
	.sectionflags	@""
	.align	4
.nv.constant0._ZN7cutlass13device_kernelINS_4gemm6kernel13GemmUniversalIN4cute5tupleIJiiiiEEENS1_10collective13CollectiveMmaINS1_34MainloopSm90TmaGmmaWarpSpecializedILi28ENS5_IJNS4_1CILi4EEENSA_ILi2EEENSA_ILi1EEEEEENS1_32KernelTmaWarpSpecializedPingpongEEENS5_IJNSA_ILi64EEESH_NSA_ILi32EEEEEENS_10bfloat16_tENS5_IJlSD_lEEESK_SL_NS4_8TiledMMAINS4_8MMA_AtomIJNS4_4SM904GMMA27MMA_64x64x16_F32BF16BF16_SSILNSP_5MajorE0ELSR_0ELNSP_7ScaleInE1ELSS_1EEEEEENS4_6LayoutINS5_IJSD_SD_SD_EEENS5_IJNSA_ILi0EEESX_SX_EEEEENS5_IJNS4_10UnderscoreES10_S10_EEEEENS4_23SM90_TMA_LOAD_MULTICASTENS4_14ComposedLayoutINS4_7SwizzleILi2ELi4ELi3EEENS4_18smem_ptr_flag_bitsILi16EEENSV_INS5_IJNSA_ILi8EEESI_EEENS5_IJSI_SD_EEEEEEEvNS4_8identityES13_S1D_vS1E_EENS_8epilogue10collective6detail29Sm90TmaWarpSpecializedAdapterINS1H_15DefaultEpilogueISK_SL_SL_NS1G_6thread17LinearCombinationISK_Li1EffLNS1L_9ScaleType4KindE0ELNS_15FloatRoundStyleE2ESK_EENS1_15EpilogueDefaultEEEEEvvEEEEvNT_6ParamsE:
	.zero		1664


//--------------------- SYMBOLS --------------------------

	.type		.nv.reservedSmem.offset0,@object
	.size		.nv.reservedSmem.offset0,0x4
	.type		__assertfail,@function
